def gluon_tcgen05(
    a_ptr,
    b_ptr,
    c_ptr,
    M,
    N,
    K,
    stride_am,
    stride_bk,
    stride_cm,
    BLOCK_M: gl.constexpr,
    BLOCK_N: gl.constexpr,
    BLOCK_K: gl.constexpr,
    DTYPE: gl.constexpr,
    A_LAYOUT: gl.constexpr,
    B_LAYOUT: gl.constexpr,
    C_LAYOUT: gl.constexpr,
    B_SHAPE: gl.constexpr,
    TMEM_LAYOUT: gl.constexpr,
    TMEM_REG: gl.constexpr,
    TRANS_B: gl.constexpr,
    NUM_BUFFERS: gl.constexpr,
):
    a_desc = tma.make_tensor_descriptor(
        a_ptr, [M, K], [stride_am, 1], [BLOCK_M, BLOCK_K], A_LAYOUT
    )
    b_desc = tma.make_tensor_descriptor(
        b_ptr,
        [N, K] if TRANS_B else [K, N],
        [stride_bk, 1],
        B_SHAPE,
        B_LAYOUT,
    )
    c_desc = tma.make_tensor_descriptor(
        c_ptr, [M, N], [stride_cm, 1], [BLOCK_M, BLOCK_N], C_LAYOUT
    )

    a_bufs = gl.allocate_shared_memory(
        DTYPE, [NUM_BUFFERS, BLOCK_M, BLOCK_K], A_LAYOUT
    )
    b_bufs = gl.allocate_shared_memory(DTYPE, [NUM_BUFFERS] + B_SHAPE, B_LAYOUT)

    pid_m = gl.program_id(0)
    pid_n = gl.program_id(1)
    off_m = pid_m * BLOCK_M
    off_n = pid_n * BLOCK_N

    tma_bars = gl.allocate_shared_memory(
        gl.int64, [NUM_BUFFERS, 1], mbarrier.MBarrierLayout()
    )
    mma_bars = gl.allocate_shared_memory(
        gl.int64, [NUM_BUFFERS, 1], mbarrier.MBarrierLayout()
    )
    for i in gl.static_range(NUM_BUFFERS):
        mbarrier.init(tma_bars.index(i), count=1)
        mbarrier.init(mma_bars.index(i), count=1)

    acc_tmem = allocate_tensor_memory(gl.float32, [BLOCK_M, BLOCK_N], TMEM_LAYOUT)
    idx = 0
    phase = 0
    use_acc = False
    for k in range(0, K, BLOCK_K):
        a = a_bufs.index(idx)
        b = b_bufs.index(idx)
        tma_bar = tma_bars.index(idx)
        mma_bar = mma_bars.index(idx)
        mbarrier.expect(
            tma_bar, a_desc.block_type.nbytes + b_desc.block_type.nbytes
        )
        tma.async_copy_global_to_shared(a_desc, [off_m, k], tma_bar, a)
        tma.async_copy_global_to_shared(
            b_desc, [off_n, k] if TRANS_B else [k, off_n], tma_bar, b
        )
        mbarrier.wait(tma_bar, phase=phase)

        if TRANS_B:
            b = b.permute((1, 0))
        tcgen05_mma(a, b, acc_tmem, use_acc=use_acc)
        tcgen05_commit(mma_bar)
        mbarrier.wait(mma_bar, phase=phase)
        use_acc = True

        idx += 1
        if idx == NUM_BUFFERS:
            idx = 0
            phase ^= 1

    for i in gl.static_range(NUM_BUFFERS):
        mbarrier.invalidate(tma_bars.index(i))
        mbarrier.invalidate(mma_bars.index(i))

    acc = acc_tmem.load(TMEM_REG)
    c_smem = gl.allocate_shared_memory(DTYPE, [BLOCK_M, BLOCK_N], C_LAYOUT)
    c_smem.store(acc.to(DTYPE))
    fence_async_shared()
    tma.async_copy_shared_to_global(c_desc, [off_m, off_n], c_smem)
    tma.store_wait(pendings=0)

# config = {"BLOCK_K": 32, "BLOCK_M": 128, "BLOCK_N": 256, "arch": "sm_100", "dtype": "bf16", "num_buffers": 1, "num_warps": 4, "trans_b": 0}
# arch = sm_100


// ===== COMPILED SASS (sm_100a) =====

	.target	sm_100a

	.elftype	@"ET_EXEC"


//--------------------- .note.nv.tkinfo           --------------------------
	.section	.note.nv.tkinfo,"",@"SHT_NOTE"
	.sectionflags	@"SHF_NOTE_NV_TKINFO"
	.tkinfo
        /*0018*/ 	.word	0x00000081
        /*0030*/ 	.string	""
        /*0030*/ 	.string	"ptxas-blackwell"
        /*0030*/ 	.string	"Cuda compilation tools, release 12.9, V12.9.86"
        /*0030*/ 	.string	"Build cuda_12.9.r12.9/compiler.36037853_0"
        /*0030*/ 	.string	"-v  -suppress-debug-info  -lineinfo  -arch sm_100a "



//--------------------- .note.nv.cuver            --------------------------
	.section	.note.nv.cuver,"",@"SHT_NOTE"
	.sectionflags	@"SHF_NOTE_NV_CUVER"
        /*0018*/ 	.short	0x0001
        /*001a*/ 	.short	0x0064
        /*001c*/ 	.short	0x0001
        /*001e*/ 	.short	0x0000
        /*0020*/ 	.short	0x0001
        /*0022*/ 	.short	0x0000


//--------------------- .nv.info                  --------------------------
	.section	.nv.info,"",@"SHT_CUDA_INFO"
	.align	4


	//----- nvinfo : EIATTR_REGCOUNT
	.align		4
        /*0000*/ 	.byte	0x04, 0x2f
        /*0002*/ 	.short	(.L_4 - .L_3)
	.align		4
.L_3:
        /*0004*/ 	.word	index@(gluon_tcgen05)
        /*0008*/ 	.word	0x000000aa


	//----- nvinfo : EIATTR_FRAME_SIZE
	.align		4
.L_4:
        /*000c*/ 	.byte	0x04, 0x11
        /*000e*/ 	.short	(.L_6 - .L_5)
	.align		4
.L_5:
        /*0010*/ 	.word	index@($__internal_2_$__cuda_sm10x_tcgen05_guardrail_trap_unallocated_columns_being_dealloced)
        /*0014*/ 	.word	0x00000000


	//----- nvinfo : EIATTR_FRAME_SIZE
	.align		4
.L_6:
        /*0018*/ 	.byte	0x04, 0x11
        /*001a*/ 	.short	(.L_8 - .L_7)
	.align		4
.L_7:
        /*001c*/ 	.word	index@($__internal_1_$__cuda_sm10x_tcgen05_guardrail_trap_phase_invalid_during_alloc)
        /*0020*/ 	.word	0x00000000


	//----- nvinfo : EIATTR_FRAME_SIZE
	.align		4
.L_8:
        /*0024*/ 	.byte	0x04, 0x11
        /*0026*/ 	.short	(.L_10 - .L_9)
	.align		4
.L_9:
        /*0028*/ 	.word	index@($__internal_0_$__cuda_sm10x_tcgen05_guardrail_trap_col_being_dealloced_not_returned_by_alloc)
        /*002c*/ 	.word	0x00000000


	//----- nvinfo : EIATTR_FRAME_SIZE
	.align		4
.L_10:
        /*0030*/ 	.byte	0x04, 0x11
        /*0032*/ 	.short	(.L_12 - .L_11)
	.align		4
.L_11:
        /*0034*/ 	.word	index@(gluon_tcgen05)
        /*0038*/ 	.word	0x00000000


	//----- nvinfo : EIATTR_MIN_STACK_SIZE
	.align		4
.L_12:
        /*003c*/ 	.byte	0x04, 0x12
        /*003e*/ 	.short	(.L_14 - .L_13)
	.align		4
.L_13:
        /*0040*/ 	.word	index@(gluon_tcgen05)
        /*0044*/ 	.word	0x00000000
.L_14:


//--------------------- .nv.info.gluon_tcgen05    --------------------------
	.section	.nv.info.gluon_tcgen05,"",@"SHT_CUDA_INFO"
	.sectionflags	@""
	.align	4


	//----- nvinfo : EIATTR_CUDA_API_VERSION
	.align		4
        /*0000*/ 	.byte	0x04, 0x37
        /*0002*/ 	.short	(.L_16 - .L_15)
.L_15:
        /*0004*/ 	.word	0x00000081


	//----- nvinfo : EIATTR_KPARAM_INFO
	.align		4
.L_16:
        /*0008*/ 	.byte	0x04, 0x17
        /*000a*/ 	.short	(.L_18 - .L_17)
.L_17:
        /*000c*/ 	.word	0x00000000
        /*0010*/ 	.short	0x000a
        /*0012*/ 	.short	0x0048
        /*0014*/ 	.byte	0x00, 0xf4, 0x21, 0x00


	//----- nvinfo : EIATTR_KPARAM_INFO
	.align		4
.L_18:
        /*0018*/ 	.byte	0x04, 0x17
        /*001a*/ 	.short	(.L_20 - .L_19)
.L_19:
        /*001c*/ 	.word	0x00000000
        /*0020*/ 	.short	0x0009
        /*0022*/ 	.short	0x0040
        /*0024*/ 	.byte	0x00, 0xf4, 0x21, 0x00


	//----- nvinfo : EIATTR_KPARAM_INFO
	.align		4
.L_20:
        /*0028*/ 	.byte	0x04, 0x17
        /*002a*/ 	.short	(.L_22 - .L_21)
.L_21:
        /*002c*/ 	.word	0x00000000
        /*0030*/ 	.short	0x0008
        /*0032*/ 	.short	0x0038
        /*0034*/ 	.byte	0x00, 0xf0, 0x21, 0x00


	//----- nvinfo : EIATTR_KPARAM_INFO
	.align		4
.L_22:
        /*0038*/ 	.byte	0x04, 0x17
        /*003a*/ 	.short	(.L_24 - .L_23)
.L_23:
        /*003c*/ 	.word	0x00000000
        /*0040*/ 	.short	0x0007
        /*0042*/ 	.short	0x0030
        /*0044*/ 	.byte	0x00, 0xf0, 0x21, 0x00


	//----- nvinfo : EIATTR_KPARAM_INFO
	.align		4
.L_24:
        /*0048*/ 	.byte	0x04, 0x17
        /*004a*/ 	.short	(.L_26 - .L_25)
.L_25:
        /*004c*/ 	.word	0x00000000
        /*0050*/ 	.short	0x0006
        /*0052*/ 	.short	0x0028
        /*0054*/ 	.byte	0x00, 0xf0, 0x21, 0x00


	//----- nvinfo : EIATTR_KPARAM_INFO
	.align		4
.L_26:
        /*0058*/ 	.byte	0x04, 0x17
        /*005a*/ 	.short	(.L_28 - .L_27)
.L_27:
        /*005c*/ 	.word	0x00000000
        /*0060*/ 	.short	0x0005
        /*0062*/ 	.short	0x0020
        /*0064*/ 	.byte	0x00, 0xf0, 0x11, 0x00


	//----- nvinfo : EIATTR_KPARAM_INFO
	.align		4
.L_28:
        /*0068*/ 	.byte	0x04, 0x17
        /*006a*/ 	.short	(.L_30 - .L_29)
.L_29:
        /*006c*/ 	.word	0x00000000
        /*0070*/ 	.short	0x0004
        /*0072*/ 	.short	0x001c
        /*0074*/ 	.byte	0x00, 0xf0, 0x11, 0x00


	//----- nvinfo : EIATTR_KPARAM_INFO
	.align		4
.L_30:
        /*0078*/ 	.byte	0x04, 0x17
        /*007a*/ 	.short	(.L_32 - .L_31)
.L_31:
        /*007c*/ 	.word	0x00000000
        /*0080*/ 	.short	0x0003
        /*0082*/ 	.short	0x0018
        /*0084*/ 	.byte	0x00, 0xf0, 0x11, 0x00


	//----- nvinfo : EIATTR_KPARAM_INFO
	.align		4
.L_32:
        /*0088*/ 	.byte	0x04, 0x17
        /*008a*/ 	.short	(.L_34 - .L_33)
.L_33:
        /*008c*/ 	.word	0x00000000
        /*0090*/ 	.short	0x0002
        /*0092*/ 	.short	0x0010
        /*0094*/ 	.byte	0x00, 0xf4, 0x21, 0x00


	//----- nvinfo : EIATTR_KPARAM_INFO
	.align		4
.L_34:
        /*0098*/ 	.byte	0x04, 0x17
        /*009a*/ 	.short	(.L_36 - .L_35)
.L_35:
        /*009c*/ 	.word	0x00000000
        /*00a0*/ 	.short	0x0001
        /*00a2*/ 	.short	0x0008
        /*00a4*/ 	.byte	0x00, 0xf4, 0x21, 0x00


	//----- nvinfo : EIATTR_KPARAM_INFO
	.align		4
.L_36:
        /*00a8*/ 	.byte	0x04, 0x17
        /*00aa*/ 	.short	(.L_38 - .L_37)
.L_37:
        /*00ac*/ 	.word	0x00000000
        /*00b0*/ 	.short	0x0000
        /*00b2*/ 	.short	0x0000
        /*00b4*/ 	.byte	0x00, 0xf4, 0x21, 0x00


	//----- nvinfo : EIATTR_AT_ENTRY_FRAGMENTS
	.align		4
.L_38:
        /*00b8*/ 	.byte	0x04, 0x4f
        /*00ba*/ 	.short	(.L_40 - .L_39)


	//   ....[0]....
.L_39:
        /*00bc*/ 	.word	0x00000004


	//----- nvinfo : EIATTR_RESERVED_SMEM_USED
	.align		4
.L_40:
        /*00c0*/ 	.byte	0x01, 0x41
	.zero		2


	//----- nvinfo : EIATTR_SPARSE_MMA_MASK
	.align		4
        /*00c4*/ 	.byte	0x03, 0x50
        /*00c6*/ 	.short	0x0000


	//----- nvinfo : EIATTR_TCGEN05_1CTA_USED
	.align		4
        /*00c8*/ 	.byte	0x01, 0x51
	.zero		2


	//----- nvinfo : EIATTR_MAXREG_COUNT
	.align		4
        /*00cc*/ 	.byte	0x03, 0x1b
        /*00ce*/ 	.short	0x00ff


	//----- nvinfo : EIATTR_NUM_BARRIERS
	.align		4
        /*00d0*/ 	.byte	0x02, 0x4c
        /*00d2*/ 	.byte	0x01
	.zero		1


	//----- nvinfo : EIATTR_INT_WARP_WIDE_INSTR_OFFSETS
	.align		4
        /*00d4*/ 	.byte	0x04, 0x31
        /*00d6*/ 	.short	(.L_42 - .L_41)


	//   ....[0]....
.L_41:
        /*00d8*/ 	.word	0x00001740


	//   ....[1]....
        /*00dc*/ 	.word	0x00001760


	//   ....[2]....
        /*00e0*/ 	.word	0x000017e0


	//   ....[3]....
        /*00e4*/ 	.word	0x000018f0


	//   ....[4]....
        /*00e8*/ 	.word	0x00001b70


	//   ....[5]....
        /*00ec*/ 	.word	0x00001b80


	//   ....[6]....
        /*00f0*/ 	.word	0x00001cd0


	//   ....[7]....
        /*00f4*/ 	.word	0x00001d10


	//   ....[8]....
        /*00f8*/ 	.word	0x00001e60


	//   ....[9]....
        /*00fc*/ 	.word	0x00001e70


	//   ....[10]....
        /*0100*/ 	.word	0x00002d00


	//   ....[11]....
        /*0104*/ 	.word	0x00002d50


	//----- nvinfo : EIATTR_COOP_GROUP_MASK_REGIDS
	.align		4
.L_42:
        /*0108*/ 	.byte	0x04, 0x29
        /*010a*/ 	.short	(.L_44 - .L_43)


	//   ....[0]....
.L_43:
        /*010c*/ 	.word	0xffffffff


	//   ....[1]....
        /*0110*/ 	.word	0xffffffff


	//   ....[2]....
        /*0114*/ 	.word	0xffffffff


	//   ....[3]....
        /*0118*/ 	.word	0xffffffff


	//   ....[4]....
        /*011c*/ 	.word	0xffffffff


	//   ....[5]....
        /*0120*/ 	.word	0xffffffff


	//   ....[6]....
        /*0124*/ 	.word	0xffffffff


	//   ....[7]....
        /*0128*/ 	.word	0xffffffff


	//   ....[8]....
        /*012c*/ 	.word	0xffffffff


	//   ....[9]....
        /*0130*/ 	.word	0xffffffff


	//----- nvinfo : EIATTR_COOP_GROUP_INSTR_OFFSETS
	.align		4
.L_44:
        /*0134*/ 	.byte	0x04, 0x28
        /*0136*/ 	.short	(.L_46 - .L_45)


	//   ....[0]....
.L_45:
        /*0138*/ 	.word	0x00000050


	//   ....[1]....
        /*013c*/ 	.word	0x00000310


	//   ....[2]....
        /*0140*/ 	.word	0x00000500


	//   ....[3]....
        /*0144*/ 	.word	0x000009c0


	//   ....[4]....
        /*0148*/ 	.word	0x00000b00


	//   ....[5]....
        /*014c*/ 	.word	0x00000fb0


	//   ....[6]....
        /*0150*/ 	.word	0x000010f0


	//   ....[7]....
        /*0154*/ 	.word	0x000015e0


	//   ....[8]....
        /*0158*/ 	.word	0x00002b90


	//   ....[9]....
        /*015c*/ 	.word	0x00002e00


	//----- nvinfo : EIATTR_VRC_CTA_INIT_COUNT
	.align		4
.L_46:
        /*0160*/ 	.byte	0x02, 0x4a
        /*0162*/ 	.byte	0x80
	.zero		1


	//----- nvinfo : EIATTR_MBARRIER_INSTR_OFFSETS
	.align		4
        /*0164*/ 	.byte	0x04, 0x39
        /*0166*/ 	.short	(.L_48 - .L_47)


	//   ....[0]....
.L_47:
        /*0168*/ 	.word	0x00001800
        /*016c*/ 	.word	0x000000ff
        /*0170*/ 	.word	0x00006000
        /*0174*/ 	.short	0x0100
        /*0176*/ 	.byte	0x0c
	.zero		1


	//   ....[1]....
        /*0178*/ 	.word	0x00001810
        /*017c*/ 	.word	0x000000ff
        /*0180*/ 	.word	0x00006010
        /*0184*/ 	.short	0x0100
        /*0186*/ 	.byte	0x0c
	.zero		1


	//   ....[2]....
        /*0188*/ 	.word	0x00001a90
        /*018c*/ 	.word	0x000000ff
        /*0190*/ 	.word	0x00006000
        /*0194*/ 	.short	0x010a
        /*0196*/ 	.byte	0x0c
	.zero		1


	//   ....[3]....
        /*0198*/ 	.word	0x00001bd0
        /*019c*/ 	.word	0x000000ff
        /*01a0*/ 	.word	0x00006010
        /*01a4*/ 	.short	0x010a
        /*01a6*/ 	.byte	0x0c
	.zero		1


	//   ....[4]....
        /*01a8*/ 	.word	0x00001da0
        /*01ac*/ 	.word	0x000000ff
        /*01b0*/ 	.word	0x00006000
        /*01b4*/ 	.short	0x010a
        /*01b6*/ 	.byte	0x0c
	.zero		1


	//   ....[5]....
        /*01b8*/ 	.word	0x00001eb0
        /*01bc*/ 	.word	0x000000ff
        /*01c0*/ 	.word	0x00006010
        /*01c4*/ 	.short	0x010a
        /*01c6*/ 	.byte	0x0c
	.zero		1


	//   ....[6]....
        /*01c8*/ 	.word	0x00001f40
        /*01cc*/ 	.word	0x000000ff
        /*01d0*/ 	.word	0x00006000
        /*01d4*/ 	.short	0x0108
        /*01d6*/ 	.byte	0x0c
	.zero		1


	//   ....[7]....
        /*01d8*/ 	.word	0x00001f50
        /*01dc*/ 	.word	0x000000ff
        /*01e0*/ 	.word	0x00006010
        /*01e4*/ 	.short	0x0108
        /*01e6*/ 	.byte	0x0c
	.zero		1


	//   ....[8]....
        /*01e8*/ 	.word	0x00002e20
        /*01ec*/ 	.word	0x000000ff
        /*01f0*/ 	.word	0x00006000
        /*01f4*/ 	.short	0x010a
        /*01f6*/ 	.byte	0x0c
	.zero		1


	//   ....[9]....
        /*01f8*/ 	.word	0x00002e50
        /*01fc*/ 	.word	0x000000ff
        /*0200*/ 	.word	0x00006010
        /*0204*/ 	.short	0x010a
        /*0206*/ 	.byte	0x0c
	.zero		1


	//   ....[10]....
        /*0208*/ 	.word	0x00002e80
        /*020c*/ 	.word	0x000000ff
        /*0210*/ 	.word	0x00006000
        /*0214*/ 	.short	0x010a
        /*0216*/ 	.byte	0x0c
	.zero		1


	//   ....[11]....
        /*0218*/ 	.word	0x00002eb0
        /*021c*/ 	.word	0x000000ff
        /*0220*/ 	.word	0x00006010
        /*0224*/ 	.short	0x010a
        /*0226*/ 	.byte	0x0c
	.zero		1


	//----- nvinfo : EIATTR_NUM_MBARRIERS
	.align		4
.L_48:
        /*0228*/ 	.byte	0x03, 0x38
        /*022a*/ 	.short	0x0002


	//----- nvinfo : EIATTR_EXIT_INSTR_OFFSETS
	.align		4
        /*022c*/ 	.byte	0x04, 0x1c
        /*022e*/ 	.short	(.L_50 - .L_49)


	//   ....[0]....
.L_49:
        /*0230*/ 	.word	0x00002e10


	//----- nvinfo : EIATTR_REQNTID
	.align		4
.L_50:
        /*0234*/ 	.byte	0x04, 0x10
        /*0236*/ 	.short	(.L_52 - .L_51)
.L_51:
        /*0238*/ 	.word	0x00000080
        /*023c*/ 	.word	0x00000001
        /*0240*/ 	.word	0x00000001


	//----- nvinfo : EIATTR_CRS_STACK_SIZE
	.align		4
.L_52:
        /*0244*/ 	.byte	0x04, 0x1e
        /*0246*/ 	.short	(.L_54 - .L_53)
.L_53:
        /*0248*/ 	.word	0x00000000


	//----- nvinfo : EIATTR_CBANK_PARAM_SIZE
	.align		4
.L_54:
        /*024c*/ 	.byte	0x03, 0x19
        /*024e*/ 	.short	0x0050


	//----- nvinfo : EIATTR_PARAM_CBANK
	.align		4
        /*0250*/ 	.byte	0x04, 0x0a
        /*0252*/ 	.short	(.L_56 - .L_55)
	.align		4
.L_55:
        /*0254*/ 	.word	index@(.nv.constant0.gluon_tcgen05)
        /*0258*/ 	.short	0x0380
        /*025a*/ 	.short	0x0050


	//----- nvinfo : EIATTR_SW_WAR
	.align		4
.L_56:
        /*025c*/ 	.byte	0x04, 0x36
        /*025e*/ 	.short	(.L_58 - .L_57)
.L_57:
        /*0260*/ 	.word	0x00000008
.L_58:


//--------------------- .nv.compat                --------------------------
	.section	.nv.compat,"",@"SHT_CUDA_COMPAT_INFO"
	.align	4
        /*0000*/ 	.byte	0x02, 0x02, 0x02, 0x00, 0x02, 0x05, 0x05, 0x00, 0x02, 0x03, 0x03, 0x00, 0x02, 0x06, 0x01, 0x00


//--------------------- .nv.callgraph             --------------------------
	.section	.nv.callgraph,"",@"SHT_CUDA_CALLGRAPH"
	.align	4
	.sectionentsize	8
	.align		4
        /*0000*/ 	.word	0x00000000
	.align		4
        /*0004*/ 	.word	0xffffffff
	.align		4
        /*0008*/ 	.word	0x00000000
	.align		4
        /*000c*/ 	.word	0xfffffffe
	.align		4
        /*0010*/ 	.word	0x00000000
	.align		4
        /*0014*/ 	.word	0xfffffffd
	.align		4
        /*0018*/ 	.word	0x00000000
	.align		4
        /*001c*/ 	.word	0xfffffffc


//--------------------- .text.gluon_tcgen05       --------------------------
	.section	.text.gluon_tcgen05,"ax",@progbits
	.align	128
        .global         gluon_tcgen05
        .type           gluon_tcgen05,@function
        .size           gluon_tcgen05,(.L_x_73 - gluon_tcgen05)
        .other          gluon_tcgen05,@"STO_CUDA_ENTRY STV_DEFAULT"
gluon_tcgen05:
.text.gluon_tcgen05:
[----:B------:R-:W1:Y:S01]  /*0000*/  LDC R1, c[0x0][0x37c] ;  /* 0x0000df00ff017b82 */ /* 0x000e620000000800 */
[----:B------:R-:W2:Y:S02]  /*0010*/  S2R R0, SR_TID.X ;  /* 0x0000000000007919 */ /* 0x000ea40000002100 */
[----:B--2---:R-:W-:-:S13]  /*0020*/  ISETP.GE.U32.AND P1, PT, R0, 0x20, PT ;  /* 0x000000200000780c */ /* 0x004fda0003f26070 */
[----:B------:R-:W-:Y:S05]  /*0030*/  @P1 BRA `(.L_x_0) ;  /* 0x0000000000b81947 */ /* 0x000fea0003800000 */
[----:B------:R-:W2:Y:S01]  /*0040*/  S2UR UR6, SR_CgaCtaId ;  /* 0x00000000000679c3 */ /* 0x000ea20000008800 */
[----:B------:R-:W-:Y:S01]  /*0050*/  NOP ;  /* 0x0000000000007918 */ /* 0x000fe20000000000 */
[----:B------:R-:W-:Y:S02]  /*0060*/  UMOV UR4, 0x40 ;  /* 0x0000004000047882 */ /* 0x000fe40000000000 */
[----:B--2---:R-:W-:-:S09]  /*0070*/  ULEA UR4, UR6, UR4, 0x18 ;  /* 0x0000000406047291 */ /* 0x004fd2000f8ec0ff */
[----:B------:R-:W2:Y:S01]  /*0080*/  LDS.U8 R2, [UR4] ;  /* 0x00000004ff027984 */ /* 0x000ea20008000000 */
[----:B------:R-:W-:Y:S02]  /*0090*/  UMOV UR4, 0x400 ;  /* 0x0000040000047882 */ /* 0x000fe40000000000 */
[----:B------:R-:W-:Y:S01]  /*00a0*/  ULEA UR4, UR6, UR4, 0x18 ;  /* 0x0000000406047291 */ /* 0x000fe2000f8ec0ff */
[----:B--2---:R-:W-:-:S13]  /*00b0*/  ISETP.NE.AND P0, PT, R2, RZ, PT ;  /* 0x000000ff0200720c */ /* 0x004fda0003f05270 */
[----:B------:R-:W-:Y:S05]  /*00c0*/  @P0 BRA `(.L_x_1) ;  /* 0x00000000007c0947 */ /* 0x000fea0003800000 */
[----:B------:R-:W-:-:S13]  /*00d0*/  ELECT P0, URZ, PT ;  /* 0x0000000000ff782f */ /* 0x000fda0003800000 */
[----:B------:R-:W-:Y:S05]  /*00e0*/  @!P0 BRA `(.L_x_2) ;  /* 0x0000000000848947 */ /* 0x000fea0003800000 */
[----:B------:R-:W-:Y:S01]  /*00f0*/  UMOV UR5, 0x8 ;  /* 0x0000000800057882 */ /* 0x000fe20000000000 */
[----:B------:R-:W-:Y:S02]  /*0100*/  IMAD.MOV.U32 R5, RZ, RZ, 0x1 ;  /* 0x00000001ff057424 */ /* 0x000fe400078e00ff */
[----:B------:R-:W-:Y:S02]  /*0110*/  IMAD.MOV.U32 R3, RZ, RZ, 0xff ;  /* 0x000000ffff037424 */ /* 0x000fe400078e00ff */
[----:B------:R-:W-:Y:S04]  /*0120*/  DEPBAR.LE SB2, 0x36 ;  /* 0x0000ad800000791a */ /* 0x000fe80000000000 */
[----:B------:R-:W2:Y:S02]  /*0130*/  UTCATOMSWS.FIND_AND_SET.ALIGN UP0, UR5, UR5 ;  /* 0x00000005000575e3 */ /* 0x000ea40008000800 */
[----:B--2---:R-:W-:-:S04]  /*0140*/  PLOP3.LUT P0, PT, PT, PT, UP0, 0x80, 0x8 ;  /* 0x000000000008781c */ /* 0x004fc80003f0f008 */
[----:B------:R-:W-:-:S04]  /*0150*/  SEL R2, RZ, 0xffffffff, !P0 ;  /* 0xffffffffff027807 */ /* 0x000fc80004000000 */
[----:B------:R-:W-:Y:S01]  /*0160*/  ISETP.NE.AND P0, PT, R2, RZ, PT ;  /* 0x000000ff0200720c */ /* 0x000fe20003f05270 */
[----:B------:R-:W-:-:S12]  /*0170*/  IMAD.U32 R2, RZ, RZ, UR5 ;  /* 0x00000005ff027e24 */ /* 0x000fd8000f8e00ff */
[----:B------:R-:W-:Y:S05]  /*0180*/  @P0 BRA `(.L_x_3) ;  /* 0x0000000000240947 */ /* 0x000fea0003800000 */
.L_x_4:
[----:B------:R-:W-:Y:S05]  /*0190*/  NANOSLEEP 0x64 ;  /* 0x000000640000795d */ /* 0x000fea0003800000 */
[----:B------:R-:W-:-:S05]  /*01a0*/  UMOV UR5, 0x8 ;  /* 0x0000000800057882 */ /* 0x000fca0000000000 */
[----:B------:R-:W-:Y:S04]  /*01b0*/  DEPBAR.LE SB2, 0x36 ;  /* 0x0000ad800000791a */ /* 0x000fe80000000000 */
[----:B------:R-:W2:Y:S02]  /*01c0*/  UTCATOMSWS.FIND_AND_SET.ALIGN UP0, UR5, UR5 ;  /* 0x00000005000575e3 */ /* 0x000ea40008000800 */
[----:B--2---:R-:W-:-:S04]  /*01d0*/  PLOP3.LUT P0, PT, PT, PT, UP0, 0x80, 0x8 ;  /* 0x000000000008781c */ /* 0x004fc80003f0f008 */
[----:B------:R-:W-:-:S04]  /*01e0*/  SEL R2, RZ, 0xffffffff, !P0 ;  /* 0xffffffffff027807 */ /* 0x000fc80004000000 */
[----:B------:R-:W-:Y:S01]  /*01f0*/  ISETP.NE.AND P0, PT, R2, RZ, PT ;  /* 0x000000ff0200720c */ /* 0x000fe20003f05270 */
[----:B------:R-:W-:-:S12]  /*0200*/  IMAD.U32 R2, RZ, RZ, UR5 ;  /* 0x00000005ff027e24 */ /* 0x000fd8000f8e00ff */
[----:B------:R-:W-:Y:S05]  /*0210*/  @!P0 BRA `(.L_x_4) ;  /* 0xfffffffc00dc8947 */ /* 0x000fea000383ffff */
.L_x_3:
[C---:B------:R-:W-:Y:S01]  /*0220*/  VIADD R4, R2.reuse, 0x10 ;  /* 0x0000001002047836 */ /* 0x040fe20000000000 */
[----:B------:R-:W-:Y:S01]  /*0230*/  UMOV UR5, 0x50 ;  /* 0x0000005000057882 */ /* 0x000fe20000000000 */
[----:B------:R-:W-:Y:S01]  /*0240*/  SHF.L.U32 R3, R3, R2, RZ ;  /* 0x0000000203037219 */ /* 0x000fe200000006ff */
[----:B------:R-:W-:Y:S01]  /*0250*/  ULEA UR5, UR6, UR5, 0x18 ;  /* 0x0000000506057291 */ /* 0x000fe2000f8ec0ff */
[----:B------:R-:W-:Y:S01]  /*0260*/  IMAD.SHL.U32 R2, R2, 0x20, RZ ;  /* 0x0000002002027824 */ /* 0x000fe200078e00ff */
[----:B------:R-:W-:-:S04]  /*0270*/  SHF.L.U32 R4, R5, R4, RZ ;  /* 0x0000000405047219 */ /* 0x000fc800000006ff */
[----:B------:R-:W-:-:S05]  /*0280*/  LOP3.LUT R3, R4, R3, RZ, 0xfc, !PT ;  /* 0x0000000304037212 */ /* 0x000fca00078efcff */
[----:B------:R2:W-:Y:S04]  /*0290*/  ATOMS.OR RZ, [UR5], R3 ;  /* 0x00000003ffff798c */ /* 0x0005e8000b000005 */
[----:B------:R2:W-:Y:S01]  /*02a0*/  STS [UR4], R2 ;  /* 0x00000002ff007988 */ /* 0x0005e20008000804 */
[----:B------:R-:W-:Y:S05]  /*02b0*/  BRA `(.L_x_2) ;  /* 0x0000000000107947 */ /* 0x000fea0003800000 */
.L_x_1:
[----:B------:R-:W-:Y:S01]  /*02c0*/  IMAD.MOV.U32 R3, RZ, RZ, -0x1 ;  /* 0xffffffffff037424 */ /* 0x000fe200078e00ff */
[----:B------:R-:W-:-:S04]  /*02d0*/  MOV R2, 0x300 ;  /* 0x0000030000027802 */ /* 0x000fc80000000f00 */
[----:B------:R2:W-:Y:S03]  /*02e0*/  STS [UR4], R3 ;  /* 0x00000003ff007988 */ /* 0x0005e60008000804 */
[----:B-12---:R-:W-:Y:S05]  /*02f0*/  CALL.REL.NOINC `($__internal_1_$__cuda_sm10x_tcgen05_guardrail_trap_phase_invalid_during_alloc) ;  /* 0x0000002c00047944 */ /* 0x006fea0003c00000 */
.L_x_2:
[----:B------:R-:W-:Y:S05]  /*0300*/  WARPSYNC.ALL ;  /* 0x0000000000007948 */ /* 0x000fea0003800000 */
[----:B------:R-:W-:Y:S01]  /*0310*/  NOP ;  /* 0x0000000000007918 */ /* 0x000fe20000000000 */
.L_x_0:
[----:B------:R-:W3:Y:S08]  /*0320*/  S2UR UR4, SR_CgaCtaId ;  /* 0x00000000000479c3 */ /* 0x000ef00000008800 */
[----:B------:R-:W-:Y:S01]  /*0330*/  BAR.SYNC.DEFER_BLOCKING 0x0 ;  /* 0x0000000000007b1d */ /* 0x000fe20000010000 */
[----:B------:R-:W-:-:S05]  /*0340*/  LOP3.LUT R10, R0, 0x7f, RZ, 0xc0, !PT ;  /* 0x0000007f000a7812 */ /* 0x000fca00078ec0ff */
[----:B------:R-:W-:Y:S02]  /*0350*/  UMOV UR12, 0x400 ;  /* 0x00000400000c7882 */ /* 0x000fe40000000000 */
[----:B------:R-:W4:Y:S08]  /*0360*/  LDC R4, c[0x0][0x398] ;  /* 0x0000e600ff047b82 */ /* 0x000f300000000800 */
[----:B------:R-:W5:Y:S01]  /*0370*/  LDC R13, c[0x0][0x3a0] ;  /* 0x0000e800ff0d7b82 */ /* 0x000f620000000800 */
[----:B---3--:R-:W-:-:S07]  /*0380*/  ULEA UR12, UR4, UR12, 0x18 ;  /* 0x0000000c040c7291 */ /* 0x008fce000f8ec0ff */
[----:B------:R-:W3:Y:S02]  /*0390*/  S2UR UR6, SR_CTAID.Y ;  /* 0x00000000000679c3 */ /* 0x000ee40000002600 */
[----:B--2---:R-:W2:Y:S06]  /*03a0*/  LDS R3, [UR12] ;  /* 0x0000000cff037984 */ /* 0x004eac0008000800 */
[----:B------:R-:W-:Y:S06]  /*03b0*/  BAR.SYNC.DEFER_BLOCKING 0x0 ;  /* 0x0000000000007b1d */ /* 0x000fec0000010000 */
[----:B------:R-:W-:Y:S05]  /*03c0*/  @P1 BRA `(.L_x_5) ;  /* 0x0000000000181947 */ /* 0x000fea0003800000 */
[----:B------:R-:W-:Y:S01]  /*03d0*/  ELECT P0, URZ, PT ;  /* 0x0000000000ff782f */ /* 0x000fe20003800000 */
[----:B------:R-:W-:Y:S01]  /*03e0*/  IMAD.MOV.U32 R2, RZ, RZ, 0x1 ;  /* 0x00000001ff027424 */ /* 0x000fe200078e00ff */
[----:B------:R-:W-:Y:S01]  /*03f0*/  UMOV UR5, 0x40 ;  /* 0x0000004000057882 */ /* 0x000fe20000000000 */
[----:B------:R-:W-:Y:S01]  /*0400*/  UVIRTCOUNT.DEALLOC.SMPOOL 0x80 ;  /* 0x000000800000784c */ /* 0x000fe20000000000 */
[----:B------:R-:W-:-:S09]  /*0410*/  ULEA UR5, UR4, UR5, 0x18 ;  /* 0x0000000504057291 */ /* 0x000fd2000f8ec0ff */
[----:B------:R5:W-:Y:S03]  /*0420*/  @P0 STS.U8 [UR5], R2 ;  /* 0x00000002ff000988 */ /* 0x000be60008000005 */
.L_x_5:
[----:B------:R-:W5:Y:S01]  /*0430*/  S2UR UR4, SR_CTAID.Z ;  /* 0x00000000000479c3 */ /* 0x000f620000002700 */
[----:B------:R-:W4:Y:S01]  /*0440*/  LDCU UR5, c[0x0][0x370] ;  /* 0x00006e00ff0577ac */ /* 0x000f220008000800 */
[----:B------:R-:W-:Y:S01]  /*0450*/  ISETP.GE.U32.AND P0, PT, R10, 0x20, PT ;  /* 0x000000200a00780c */ /* 0x000fe20003f06070 */
[----:B----4-:R-:W-:Y:S01]  /*0460*/  VIADD R4, R4, 0xffffffff ;  /* 0xffffffff04047836 */ /* 0x010fe20000000000 */
[C---:B------:R-:W-:Y:S01]  /*0470*/  ISETP.NE.U32.AND P2, PT, R10.reuse, RZ, PT ;  /* 0x000000ff0a00720c */ /* 0x040fe20003f45070 */
[----:B------:R-:W5:Y:S01]  /*0480*/  LDCU UR7, c[0x0][0x374] ;  /* 0x00006e80ff0777ac */ /* 0x000f620008000800 */
[----:B------:R-:W-:Y:S01]  /*0490*/  LEA R11, R10, UR12, 0x2 ;  /* 0x0000000c0a0b7c11 */ /* 0x000fe2000f8e10ff */
[----:B-----5:R-:W-:Y:S01]  /*04a0*/  VIADD R12, R13, 0xffffffff ;  /* 0xffffffff0d0c7836 */ /* 0x020fe20000000000 */
[----:B------:R-:W4:Y:S01]  /*04b0*/  S2UR UR13, SR_CTAID.X ;  /* 0x00000000000d79c3 */ /* 0x000f220000002500 */
[----:B------:R-:W5:Y:S01]  /*04c0*/  LDCU.64 UR14, c[0x0][0x3c0] ;  /* 0x00007800ff0e77ac */ /* 0x000f620008000a00 */
[----:B--2---:R-:W-:Y:S01]  /*04d0*/  R2UR UR32, R3 ;  /* 0x00000000032072ca */ /* 0x004fe200000e0000 */
[----:B------:R-:W-:Y:S04]  /*04e0*/  BSSY.RECONVERGENT B0, `(.L_x_6) ;  /* 0x0000011000007945 */ /* 0x000fe80003800200 */
[----:B------:R2:W-:Y:S01]  /*04f0*/  @!P0 STS [R11], RZ ;  /* 0x000000ff0b008388 */ /* 0x0005e20000000800 */
[----:B------:R-:W-:-:S03]  /*0500*/  NOP ;  /* 0x0000000000007918 */ /* 0x000fc60000000000 */
[----:B------:R2:W-:Y:S01]  /*0510*/  @!P2 STS [UR12+0x24], R4 ;  /* 0x00002404ff00a988 */ /* 0x0005e2000800080c */
[----:B---3--:R-:W-:-:S03]  /*0520*/  UIMAD UR4, UR4, UR7, UR6 ;  /* 0x00000007040472a4 */ /* 0x008fc6000f8e0206 */
[----:B------:R2:W-:Y:S01]  /*0530*/  @!P2 STS [UR12+0x20], R12 ;  /* 0x0000200cff00a988 */ /* 0x0005e2000800080c */
[----:B----4-:R-:W-:-:S04]  /*0540*/  UIMAD UR4, UR4, UR5, UR13 ;  /* 0x00000005040472a4 */ /* 0x010fc8000f8e020d */
[----:B------:R-:W-:-:S04]  /*0550*/  UIMAD UR4, UR4, 0x180, URZ ;  /* 0x00000180040478a4 */ /* 0x000fc8000f8e02ff */
[----:B-----5:R-:W-:-:S04]  /*0560*/  UIADD3 UR8, UP0, UPT, UR4, UR14, URZ ;  /* 0x0000000e04087290 */ /* 0x020fc8000ff1e0ff */
[----:B------:R-:W-:Y:S01]  /*0570*/  ULEA.HI.X.SX32 UR9, UR4, UR15, 0x1, UP0 ;  /* 0x0000000f04097291 */ /* 0x000fe200080f0eff */
[----:B--2---:R-:W-:Y:S11]  /*0580*/  @P2 BRA `(.L_x_7) ;  /* 0x0000000000182947 */ /* 0x004ff60003800000 */
[----:B------:R-:W2:Y:S01]  /*0590*/  LDS R2, [UR12+0x8] ;  /* 0x0000080cff027984 */ /* 0x000ea20008000800 */
[----:B------:R-:W3:Y:S01]  /*05a0*/  LDC.64 R6, c[0x0][0x380] ;  /* 0x0000e000ff067b82 */ /* 0x000ee20000000a00 */
[----:B------:R-:W-:Y:S02]  /*05b0*/  IMAD.MOV.U32 R3, RZ, RZ, 0x70 ;  /* 0x00000070ff037424 */ /* 0x000fe400078e00ff */
[----:B---3--:R3:W-:Y:S03]  /*05c0*/  STS.64 [UR12], R6 ;  /* 0x00000006ff007988 */ /* 0x0087e60008000a0c */
[----:B--2---:R-:W-:-:S05]  /*05d0*/  LOP3.LUT R2, R2, 0x10, R3, 0xd8, !PT ;  /* 0x0000001002027812 */ /* 0x004fca00078ed803 */
[----:B------:R3:W-:Y:S02]  /*05e0*/  STS [UR12+0x8], R2 ;  /* 0x00000802ff007988 */ /* 0x0007e4000800080c */
.L_x_7:
[----:B------:R-:W-:Y:S05]  /*05f0*/  BSYNC.RECONVERGENT B0 ;  /* 0x0000000000007941 */ /* 0x000fea0003800200 */
.L_x_6:
[----:B------:R-:W-:Y:S04]  /*0600*/  BSSY.RECONVERGENT B0, `(.L_x_8) ;  /* 0x000000a000007945 */ /* 0x000fe80003800200 */
[----:B------:R-:W-:Y:S05]  /*0610*/  @P2 BRA `(.L_x_9) ;  /* 0x0000000000202947 */ /* 0x000fea0003800000 */
[----:B---3--:R-:W2:Y:S01]  /*0620*/  LDS R2, [UR12+0x34] ;  /* 0x0000340cff027984 */ /* 0x008ea20008000800 */
[----:B------:R-:W-:Y:S02]  /*0630*/  IMAD.MOV.U32 R3, RZ, RZ, 0x1f000000 ;  /* 0x1f000000ff037424 */ /* 0x000fe400078e00ff */
[----:B------:R-:W-:Y:S01]  /*0640*/  @!P2 IMAD.MOV.U32 R5, RZ, RZ, 0x7f ;  /* 0x0000007fff05a424 */ /* 0x000fe200078e00ff */
[----:B------:R-:W3:Y:S02]  /*0650*/  @!P2 LDS R6, [UR12+0x38] ;  /* 0x0000380cff06a984 */ /* 0x000ee40008000800 */
[----:B--2---:R-:W-:Y:S02]  /*0660*/  LOP3.LUT R2, R2, 0xff000000, R3, 0xb8, !PT ;  /* 0xff00000002027812 */ /* 0x004fe400078eb803 */
[----:B---3--:R-:W-:-:S03]  /*0670*/  @!P2 LOP3.LUT R3, R6, 0xff, R5, 0xb8, !PT ;  /* 0x000000ff0603a812 */ /* 0x008fc600078eb805 */
[----:B------:R2:W-:Y:S04]  /*0680*/  STS [UR12+0x34], R2 ;  /* 0x00003402ff007988 */ /* 0x0005e8000800080c */
[----:B------:R2:W-:Y:S02]  /*0690*/  @!P2 STS [UR12+0x38], R3 ;  /* 0x00003803ff00a988 */ /* 0x0005e4000800080c */
.L_x_9:
[----:B------:R-:W-:Y:S05]  /*06a0*/  BSYNC.RECONVERGENT B0 ;  /* 0x0000000000007941 */ /* 0x000fea0003800200 */
.L_x_8:
[----:B------:R-:W-:Y:S04]  /*06b0*/  BSSY.RECONVERGENT B0, `(.L_x_10) ;  /* 0x000000e000007945 */ /* 0x000fe80003800200 */
[----:B------:R-:W-:Y:S05]  /*06c0*/  @P2 BRA `(.L_x_11) ;  /* 0x0000000000302947 */ /* 0x000fea0003800000 */
[----:B--2---:R-:W2:Y:S01]  /*06d0*/  LDS R3, [UR12+0x34] ;  /* 0x0000340cff037984 */ /* 0x004ea20008000800 */
[----:B------:R-:W4:Y:S03]  /*06e0*/  LDC.64 R8, c[0x0][0x3a8] ;  /* 0x0000ea00ff087b82 */ /* 0x000f260000000a00 */
[----:B---3--:R-:W3:Y:S01]  /*06f0*/  LDS R2, [UR12+0x1c] ;  /* 0x00001c0cff027984 */ /* 0x008ee20008000800 */
[C---:B----4-:R-:W-:Y:S01]  /*0700*/  SHF.L.U64.HI R6, R8.reuse, 0x1, R9 ;  /* 0x0000000108067819 */ /* 0x050fe20000010209 */
[----:B------:R-:W-:-:S03]  /*0710*/  IMAD.SHL.U32 R5, R8, 0x2, RZ ;  /* 0x0000000208057824 */ /* 0x000fc600078e00ff */
[--C-:B------:R-:W-:Y:S02]  /*0720*/  SHF.R.U32.HI R7, RZ, 0x4, R6.reuse ;  /* 0x00000004ff077819 */ /* 0x100fe40000011606 */
[----:B------:R-:W-:-:S05]  /*0730*/  SHF.R.U64 R5, R5, 0x4, R6 ;  /* 0x0000000405057819 */ /* 0x000fca0000001206 */
[----:B------:R4:W-:Y:S01]  /*0740*/  STS [UR12+0xc], R5 ;  /* 0x00000c05ff007988 */ /* 0x0009e2000800080c */
[----:B--2---:R-:W-:Y:S02]  /*0750*/  LOP3.LUT R3, R3, 0x7, RZ, 0xb8, !PT ;  /* 0x0000000703037812 */ /* 0x004fe400078eb8ff */
[----:B---3--:R-:W-:-:S03]  /*0760*/  LOP3.LUT R2, R2, 0xf, R7, 0xb8, !PT ;  /* 0x0000000f02027812 */ /* 0x008fc600078eb807 */
[----:B------:R4:W-:Y:S04]  /*0770*/  STS [UR12+0x34], R3 ;  /* 0x00003403ff007988 */ /* 0x0009e8000800080c */
[----:B------:R4:W-:Y:S02]  /*0780*/  STS [UR12+0x1c], R2 ;  /* 0x00001c02ff007988 */ /* 0x0009e4000800080c */
.L_x_11:
[----:B------:R-:W-:Y:S05]  /*0790*/  BSYNC.RECONVERGENT B0 ;  /* 0x0000000000007941 */ /* 0x000fea0003800200 */
.L_x_10:
[----:B------:R-:W-:Y:S04]  /*07a0*/  BSSY.RECONVERGENT B1, `(.L_x_12) ;  /* 0x000001a000017945 */ /* 0x000fe80003800200 */
[----:B------:R-:W-:Y:S04]  /*07b0*/  BSSY.RELIABLE B0, `(.L_x_13) ;  /* 0x0000015000007945 */ /* 0x000fe80003800100 */
[----:B------:R-:W-:Y:S05]  /*07c0*/  @P2 BRA `(.L_x_14) ;  /* 0x0000000000202947 */ /* 0x000fea0003800000 */
[----:B--234-:R-:W2:Y:S02]  /*07d0*/  LDS R2, [UR12+0x34] ;  /* 0x0000340cff027984 */ /* 0x01cea40008000800 */
[----:B--2---:R-:W-:-:S05]  /*07e0*/  LOP3.LUT R2, R2, 0x38, RZ, 0xb8, !PT ;  /* 0x0000003802027812 */ /* 0x004fca00078eb8ff */
[----:B------:R2:W-:Y:S01]  /*07f0*/  STS [UR12+0x34], R2 ;  /* 0x00003402ff007988 */ /* 0x0005e2000800080c */
[----:B------:R-:W-:Y:S05]  /*0800*/  @P2 BRA `(.L_x_15) ;  /* 0x0000000000202947 */ /* 0x000fea0003800000 */
[----:B--2---:R-:W2:Y:S01]  /*0810*/  LDS R2, [UR12+0x8] ;  /* 0x0000080cff027984 */ /* 0x004ea20008000800 */
[----:B------:R-:W-:-:S05]  /*0820*/  IMAD.MOV.U32 R3, RZ, RZ, 0x780 ;  /* 0x00000780ff037424 */ /* 0x000fca00078e00ff */
[----:B--2---:R-:W-:-:S05]  /*0830*/  LOP3.LUT R2, R2, 0x500, R3, 0xd8, !PT ;  /* 0x0000050002027812 */ /* 0x004fca00078ed803 */
[----:B------:R5:W-:Y:S02]  /*0840*/  STS [UR12+0x8], R2 ;  /* 0x00000802ff007988 */ /* 0x000be4000800080c */
.L_x_14:
[----:B------:R-:W-:Y:S05]  /*0850*/  @P2 BRA `(.L_x_16) ;  /* 0x0000000000282947 */ /* 0x000fea0003800000 */
[----:B--2345:R-:W2:Y:S02]  /*0860*/  LDS R2, [UR12+0x8] ;  /* 0x0000080cff027984 */ /* 0x03cea40008000800 */
[----:B--2---:R-:W-:-:S05]  /*0870*/  LOP3.LUT R2, R2, 0x1800, RZ, 0xb8, !PT ;  /* 0x0000180002027812 */ /* 0x004fca00078eb8ff */
[----:B------:R3:W-:Y:S02]  /*0880*/  STS [UR12+0x8], R2 ;  /* 0x00000802ff007988 */ /* 0x0007e4000800080c */
.L_x_15:
[----:B------:R-:W-:Y:S05]  /*0890*/  @P2 BREAK.RELIABLE B0 ;  /* 0x0000000000002942 */ /* 0x000fea0003800100 */
[----:B------:R-:W-:Y:S05]  /*08a0*/  @P2 BRA `(.L_x_17) ;  /* 0x0000000000242947 */ /* 0x000fea0003800000 */
[----:B------:R-:W4:Y:S01]  /*08b0*/  LDS R3, [UR12+0x8] ;  /* 0x0000080cff037984 */ /* 0x000f220008000800 */
[----:B--23--:R-:W-:-:S05]  /*08c0*/  IMAD.MOV.U32 R2, RZ, RZ, 0x6000 ;  /* 0x00006000ff027424 */ /* 0x00cfca00078e00ff */
[----:B----4-:R-:W-:-:S04]  /*08d0*/  LOP3.LUT R2, R3, 0x4000, R2, 0xd8, !PT ;  /* 0x0000400003027812 */ /* 0x010fc800078ed802 */
[----:B------:R-:W-:-:S05]  /*08e0*/  LOP3.LUT R2, R2, 0x400000, RZ, 0xb8, !PT ;  /* 0x0040000002027812 */ /* 0x000fca00078eb8ff */
[----:B------:R2:W-:Y:S02]  /*08f0*/  STS [UR12+0x8], R2 ;  /* 0x00000802ff007988 */ /* 0x0005e4000800080c */
.L_x_16:
[----:B------:R-:W-:Y:S05]  /*0900*/  BSYNC.RELIABLE B0 ;  /* 0x0000000000007941 */ /* 0x000fea0003800100 */
.L_x_13:
[----:B--2345:R-:W2:Y:S02]  /*0910*/  @!P2 LDS R2, [UR12+0x8] ;  /* 0x0000080cff02a984 */ /* 0x03cea40008000800 */
[----:B--2---:R-:W-:-:S05]  /*0920*/  @!P2 LOP3.LUT R2, R2, 0x8000, RZ, 0xb8, !PT ;  /* 0x000080000202a812 */ /* 0x004fca00078eb8ff */
[----:B------:R4:W-:Y:S02]  /*0930*/  @!P2 STS [UR12+0x8], R2 ;  /* 0x00000802ff00a988 */ /* 0x0009e4000800080c */
.L_x_17:
[----:B------:R-:W-:Y:S05]  /*0940*/  BSYNC.RECONVERGENT B1 ;  /* 0x0000000000017941 */ /* 0x000fea0003800200 */
.L_x_12:
[----:B------:R-:W-:Y:S05]  /*0950*/  WARPSYNC.ALL ;  /* 0x0000000000007948 */ /* 0x000fea0003800000 */
[----:B------:R-:W-:Y:S01]  /*0960*/  NOP ;  /* 0x0000000000007918 */ /* 0x000fe20000000000 */
[----:B------:R-:W5:Y:S02]  /*0970*/  LDC R5, c[0x0][0x39c] ;  /* 0x0000e700ff057b82 */ /* 0x000f640000000800 */
[----:B-----5:R-:W-:Y:S01]  /*0980*/  VIADD R5, R5, 0xffffffff ;  /* 0xffffffff05057836 */ /* 0x020fe20000000000 */
[----:B------:R-:W-:Y:S06]  /*0990*/  @P0 BRA `(.L_x_18) ;  /* 0x0000000000300947 */ /* 0x000fec0003800000 */
[----:B--234-:R-:W2:Y:S01]  /*09a0*/  S2R R2, SR_LANEID ;  /* 0x0000000000027919 */ /* 0x01cea20000000000 */
[----:B------:R-:W-:Y:S05]  /*09b0*/  WARPSYNC.ALL ;  /* 0x0000000000007948 */ /* 0x000fea0003800000 */
[----:B------:R-:W-:Y:S01]  /*09c0*/  NOP ;  /* 0x0000000000007918 */ /* 0x000fe20000000000 */
[----:B--2---:R-:W-:-:S05]  /*09d0*/  IMAD.SHL.U32 R6, R2, 0x4, RZ ;  /* 0x0000000402067824 */ /* 0x004fca00078e00ff */
[----:B------:R-:W2:Y:S01]  /*09e0*/  LDS R7, [R6+UR12] ;  /* 0x0000000c06077984 */ /* 0x000ea20008000800 */
[----:B------:R-:W-:-:S05]  /*09f0*/  IADD3 R2, P3, PT, R6, UR8, RZ ;  /* 0x0000000806027c10 */ /* 0x000fca000ff7e0ff */
[----:B------:R-:W-:-:S05]  /*0a00*/  IMAD.X R3, RZ, RZ, UR9, P3 ;  /* 0x00000009ff037e24 */ /* 0x000fca00098e06ff */
[----:B--2---:R5:W2:Y:S01]  /*0a10*/  ATOMG.E.EXCH.STRONG.GPU PT, RZ, [R2], R7 ;  /* 0x0000000702ff73a8 */ /* 0x004aa200041ee100 */
[----:B------:R-:W-:-:S04]  /*0a20*/  DEPBAR {5,4,3,2,1,0} ;  /* 0x0000003f0000791a */ /* 0x000fc80000000000 */
[----:B------:R-:W3:Y:S02]  /*0a30*/  CCTL.E.C.LDCU.IV.DEEP [UR8] ;  /* 0x0000000008007540 */ /* 0x000ee40009c08000 */
[----:B---3--:R5:W-:Y:S01]  /*0a40*/  UTMACCTL.IV [UR8] ;  /* 0x00000000080079b9 */ /* 0x008be20008000000 */
[----:B------:R-:W-:Y:S01]  /*0a50*/  NOP ;  /* 0x0000000000007918 */ /* 0x000fe20000000000 */
.L_x_18:
[----:B------:R-:W-:Y:S05]  /*0a60*/  @P0 BRA `(.L_x_19) ;  /* 0x00000000000c0947 */ /* 0x000fea0003800000 */
[----:B------:R0:W-:Y:S01]  /*0a70*/  UTMACMDFLUSH ;  /* 0x00000000000079b7 */ /* 0x0001e20000000000 */
[----:B------:R-:W-:Y:S05]  /*0a80*/  @P0 BRA `(.L_x_19) ;  /* 0x0000000000040947 */ /* 0x000fea0003800000 */
[----:B------:R-:W-:-:S04]  /*0a90*/  DEPBAR.LE SB0, 0x0 ;  /* 0x000080000000791a */ /* 0x000fc80000000000 */
.L_x_19:
[----:B------:R-:W-:Y:S05]  /*0aa0*/  WARPSYNC.ALL ;  /* 0x0000000000007948 */ /* 0x000fea0003800000 */
[----:B------:R-:W-:Y:S01]  /*0ab0*/  NOP ;  /* 0x0000000000007918 */ /* 0x000fe20000000000 */
[----:B--2---:R-:W-:Y:S06]  /*0ac0*/  BAR.SYNC.DEFER_BLOCKING 0x0 ;  /* 0x0000000000007b1d */ /* 0x004fec0000010000 */
[----:B------:R-:W-:Y:S02]  /*0ad0*/  BSSY.RECONVERGENT B1, `(.L_x_20) ;  /* 0x000000b000017945 */ /* 0x000fe40003800200 */
[----:B------:R-:W-:Y:S06]  /*0ae0*/  BAR.SYNC.DEFER_BLOCKING 0x0 ;  /* 0x0000000000007b1d */ /* 0x000fec0000010000 */
[----:B------:R2:W-:Y:S01]  /*0af0*/  @!P0 STS [R11], RZ ;  /* 0x000000ff0b008388 */ /* 0x0005e20000000800 */
[----:B------:R-:W-:Y:S01]  /*0b00*/  NOP ;  /* 0x0000000000007918 */ /* 0x000fe20000000000 */
[----:B------:R-:W-:Y:S05]  /*0b10*/  @P2 BRA `(.L_x_21) ;  /* 0x0000000000182947 */ /* 0x000fea0003800000 */
[----:B---345:R-:W3:Y:S01]  /*0b20*/  LDS R2, [UR12+0x8] ;  /* 0x0000080cff027984 */ /* 0x038ee20008000800 */
[----:B------:R-:W4:Y:S01]  /*0b30*/  LDC.64 R6, c[0x0][0x388] ;  /* 0x0000e200ff067b82 */ /* 0x000f220000000a00 */
[----:B------:R-:W-:Y:S02]  /*0b40*/  IMAD.MOV.U32 R3, RZ, RZ, 0x70 ;  /* 0x00000070ff037424 */ /* 0x000fe400078e00ff */
[----:B----4-:R4:W-:Y:S03]  /*0b50*/  STS.64 [UR12], R6 ;  /* 0x00000006ff007988 */ /* 0x0109e60008000a0c */
[----:B---3--:R-:W-:-:S05]  /*0b60*/  LOP3.LUT R2, R2, 0x10, R3, 0xd8, !PT ;  /* 0x0000001002027812 */ /* 0x008fca00078ed803 */
[----:B------:R4:W-:Y:S02]  /*0b70*/  STS [UR12+0x8], R2 ;  /* 0x00000802ff007988 */ /* 0x0009e4000800080c */
.L_x_21:
[----:B-----5:R-:W-:Y:S05]  /*0b80*/  BSYNC.RECONVERGENT B1 ;  /* 0x0000000000017941 */ /* 0x020fea0003800200 */
.L_x_20:
[----:B------:R-:W-:Y:S04]  /*0b90*/  BSSY.RECONVERGENT B1, `(.L_x_22) ;  /* 0x000000a000017945 */ /* 0x000fe80003800200 */
[----:B------:R-:W-:Y:S05]  /*0ba0*/  @P2 BRA `(.L_x_23) ;  /* 0x0000000000202947 */ /* 0x000fea0003800000 */
[----:B---34-:R-:W3:Y:S01]  /*0bb0*/  LDS R2, [UR12+0x34] ;  /* 0x0000340cff027984 */ /* 0x018ee20008000800 */
[----:B------:R-:W-:Y:S02]  /*0bc0*/  IMAD.MOV.U32 R3, RZ, RZ, 0x3f000000 ;  /* 0x3f000000ff037424 */ /* 0x000fe400078e00ff */
[----:B------:R-:W-:Y:S01]  /*0bd0*/  @!P2 IMAD.MOV.U32 R6, RZ, RZ, 0x1f ;  /* 0x0000001fff06a424 */ /* 0x000fe200078e00ff */
[----:B------:R-:W4:Y:S02]  /*0be0*/  @!P2 LDS R7, [UR12+0x38] ;  /* 0x0000380cff07a984 */ /* 0x000f240008000800 */
[----:B---3--:R-:W-:Y:S02]  /*0bf0*/  LOP3.LUT R2, R2, 0xff000000, R3, 0xb8, !PT ;  /* 0xff00000002027812 */ /* 0x008fe400078eb803 */
[----:B----4-:R-:W-:-:S03]  /*0c00*/  @!P2 LOP3.LUT R3, R7, 0xff, R6, 0xb8, !PT ;  /* 0x000000ff0703a812 */ /* 0x010fc600078eb806 */
[----:B------:R5:W-:Y:S04]  /*0c10*/  STS [UR12+0x34], R2 ;  /* 0x00003402ff007988 */ /* 0x000be8000800080c */
[----:B------:R5:W-:Y:S02]  /*0c20*/  @!P2 STS [UR12+0x38], R3 ;  /* 0x00003803ff00a988 */ /* 0x000be4000800080c */
.L_x_23:
[----:B------:R-:W-:Y:S05]  /*0c30*/  BSYNC.RECONVERGENT B1 ;  /* 0x0000000000017941 */ /* 0x000fea0003800200 */
.L_x_22:
[----:B------:R-:W-:Y:S04]  /*0c40*/  BSSY.RECONVERGENT B1, `(.L_x_24) ;  /* 0x0000004000017945 */ /* 0x000fe80003800200 */
[----:B------:R-:W-:Y:S05]  /*0c50*/  @P2 BRA `(.L_x_25) ;  /* 0x0000000000082947 */ /* 0x000fea0003800000 */
[----:B------:R2:W-:Y:S04]  /*0c60*/  STS [UR12+0x24], R12 ;  /* 0x0000240cff007988 */ /* 0x0005e8000800080c */
[----:B------:R2:W-:Y:S02]  /*0c70*/  STS [UR12+0x20], R5 ;  /* 0x00002005ff007988 */ /* 0x0005e4000800080c */
.L_x_25:
[----:B------:R-:W-:Y:S05]  /*0c80*/  BSYNC.RECONVERGENT B1 ;  /* 0x0000000000017941 */ /* 0x000fea0003800200 */
.L_x_24:
[----:B------:R-:W-:Y:S04]  /*0c90*/  BSSY.RECONVERGENT B1, `(.L_x_26) ;  /* 0x000000e000017945 */ /* 0x000fe80003800200 */
[----:B------:R-:W-:Y:S05]  /*0ca0*/  @P2 BRA `(.L_x_27) ;  /* 0x0000000000302947 */ /* 0x000fea0003800000 */
[----:B-----5:R-:W5:Y:S01]  /*0cb0*/  LDS R3, [UR12+0x34] ;  /* 0x0000340cff037984 */ /* 0x020f620008000800 */
[----:B----4-:R-:W4:Y:S03]  /*0cc0*/  LDC.64 R6, c[0x0][0x3b0] ;  /* 0x0000ec00ff067b82 */ /* 0x010f260000000a00 */
[----:B---3--:R-:W3:Y:S01]  /*0cd0*/  LDS R2, [UR12+0x1c] ;  /* 0x00001c0cff027984 */ /* 0x008ee20008000800 */
[C---:B----4-:R-:W-:Y:S01]  /*0ce0*/  SHF.L.U64.HI R7, R6.reuse, 0x1, R7 ;  /* 0x0000000106077819 */ /* 0x050fe20000010207 */
[----:B------:R-:W-:-:S03]  /*0cf0*/  IMAD.SHL.U32 R6, R6, 0x2, RZ ;  /* 0x0000000206067824 */ /* 0x000fc600078e00ff */
[--C-:B------:R-:W-:Y:S02]  /*0d00*/  SHF.R.U32.HI R9, RZ, 0x4, R7.reuse ;  /* 0x00000004ff097819 */ /* 0x100fe40000011607 */
[----:B------:R-:W-:-:S05]  /*0d10*/  SHF.R.U64 R6, R6, 0x4, R7 ;  /* 0x0000000406067819 */ /* 0x000fca0000001207 */
[----:B------:R4:W-:Y:S01]  /*0d20*/  STS [UR12+0xc], R6 ;  /* 0x00000c06ff007988 */ /* 0x0009e2000800080c */
[----:B-----5:R-:W-:Y:S02]  /*0d30*/  LOP3.LUT R3, R3, 0x7, RZ, 0xb8, !PT ;  /* 0x0000000703037812 */ /* 0x020fe400078eb8ff */
[----:B---3--:R-:W-:-:S03]  /*0d40*/  LOP3.LUT R2, R2, 0xf, R9, 0xb8, !PT ;  /* 0x0000000f02027812 */ /* 0x008fc600078eb809 */
[----:B------:R4:W-:Y:S04]  /*0d50*/  STS [UR12+0x34], R3 ;  /* 0x00003403ff007988 */ /* 0x0009e8000800080c */
[----:B------:R4:W-:Y:S02]  /*0d60*/  STS [UR12+0x1c], R2 ;  /* 0x00001c02ff007988 */ /* 0x0009e4000800080c */
.L_x_27:
[----:B------:R-:W-:Y:S05]  /*0d70*/  BSYNC.RECONVERGENT B1 ;  /* 0x0000000000017941 */ /* 0x000fea0003800200 */
.L_x_26:
[----:B------:R-:W-:Y:S04]  /*0d80*/  BSSY.RECONVERGENT B2, `(.L_x_28) ;  /* 0x000001a000027945 */ /* 0x000fe80003800200 */
[----:B------:R-:W-:Y:S04]  /*0d90*/  BSSY.RELIABLE B1, `(.L_x_29) ;  /* 0x0000015000017945 */ /* 0x000fe80003800100 */
[----:B------:R-:W-:Y:S05]  /*0da0*/  @P2 BRA `(.L_x_30) ;  /* 0x0000000000202947 */ /* 0x000fea0003800000 */
[----:B---345:R-:W3:Y:S02]  /*0db0*/  LDS R2, [UR12+0x34] ;  /* 0x0000340cff027984 */ /* 0x038ee40008000800 */
[----:B---3--:R-:W-:-:S05]  /*0dc0*/  LOP3.LUT R2, R2, 0x38, RZ, 0xb8, !PT ;  /* 0x0000003802027812 */ /* 0x008fca00078eb8ff */
[----:B------:R3:W-:Y:S01]  /*0dd0*/  STS [UR12+0x34], R2 ;  /* 0x00003402ff007988 */ /* 0x0007e2000800080c */
[----:B------:R-:W-:Y:S05]  /*0de0*/  @P2 BRA `(.L_x_31) ;  /* 0x0000000000202947 */ /* 0x000fea0003800000 */
[----:B---3--:R-:W3:Y:S01]  /*0df0*/  LDS R2, [UR12+0x8] ;  /* 0x0000080cff027984 */ /* 0x008ee20008000800 */
[----:B------:R-:W-:-:S05]  /*0e00*/  IMAD.MOV.U32 R3, RZ, RZ, 0x780 ;  /* 0x00000780ff037424 */ /* 0x000fca00078e00ff */
[----:B---3--:R-:W-:-:S05]  /*0e10*/  LOP3.LUT R2, R2, 0x500, R3, 0xd8, !PT ;  /* 0x0000050002027812 */ /* 0x008fca00078ed803 */
[----:B------:R3:W-:Y:S02]  /*0e20*/  STS [UR12+0x8], R2 ;  /* 0x00000802ff007988 */ /* 0x0007e4000800080c */
.L_x_30:
[----:B------:R-:W-:Y:S05]  /*0e30*/  @P2 BRA `(.L_x_32) ;  /* 0x0000000000282947 */ /* 0x000fea0003800000 */
[----:B---345:R-:W3:Y:S02]  /*0e40*/  LDS R2, [UR12+0x8] ;  /* 0x0000080cff027984 */ /* 0x038ee40008000800 */
[----:B---3--:R-:W-:-:S05]  /*0e50*/  LOP3.LUT R2, R2, 0x1800, RZ, 0xb8, !PT ;  /* 0x0000180002027812 */ /* 0x008fca00078eb8ff */
[----:B------:R4:W-:Y:S02]  /*0e60*/  STS [UR12+0x8], R2 ;  /* 0x00000802ff007988 */ /* 0x0009e4000800080c */
.L_x_31:
[----:B------:R-:W-:Y:S05]  /*0e70*/  @P2 BREAK.RELIABLE B1 ;  /* 0x0000000000012942 */ /* 0x000fea0003800100 */
[----:B------:R-:W-:Y:S05]  /*0e80*/  @P2 BRA `(.L_x_33) ;  /* 0x0000000000242947 */ /* 0x000fea0003800000 */
[----:B---34-:R-:W3:Y:S01]  /*0e90*/  LDS R2, [UR12+0x8] ;  /* 0x0000080cff027984 */ /* 0x018ee20008000800 */
[----:B------:R-:W-:-:S05]  /*0ea0*/  IMAD.MOV.U32 R3, RZ, RZ, 0x6000 ;  /* 0x00006000ff037424 */ /* 0x000fca00078e00ff */
[----:B---3--:R-:W-:-:S04]  /*0eb0*/  LOP3.LUT R2, R2, 0x6000, R3, 0xd8, !PT ;  /* 0x0000600002027812 */ /* 0x008fc800078ed803 */
[----:B------:R-:W-:-:S05]  /*0ec0*/  LOP3.LUT R2, R2, 0x400000, RZ, 0xb8, !PT ;  /* 0x0040000002027812 */ /* 0x000fca00078eb8ff */
[----:B------:R3:W-:Y:S02]  /*0ed0*/  STS [UR12+0x8], R2 ;  /* 0x00000802ff007988 */ /* 0x0007e4000800080c */
.L_x_32:
[----:B------:R-:W-:Y:S05]  /*0ee0*/  BSYNC.RELIABLE B1 ;  /* 0x0000000000017941 */ /* 0x000fea0003800100 */
.L_x_29:
[----:B---345:R-:W3:Y:S02]  /*0ef0*/  @!P2 LDS R2, [UR12+0x8] ;  /* 0x0000080cff02a984 */ /* 0x038ee40008000800 */
[----:B---3--:R-:W-:-:S05]  /*0f00*/  @!P2 LOP3.LUT R2, R2, 0x8000, RZ, 0xb8, !PT ;  /* 0x000080000202a812 */ /* 0x008fca00078eb8ff */
[----:B------:R5:W-:Y:S02]  /*0f10*/  @!P2 STS [UR12+0x8], R2 ;  /* 0x00000802ff00a988 */ /* 0x000be4000800080c */
.L_x_33:
[----:B------:R-:W-:Y:S05]  /*0f20*/  BSYNC.RECONVERGENT B2 ;  /* 0x0000000000027941 */ /* 0x000fea0003800200 */
.L_x_28:
[----:B------:R-:W-:Y:S05]  /*0f30*/  WARPSYNC.ALL ;  /* 0x0000000000007948 */ /* 0x000fea0003800000 */
[----:B------:R-:W-:Y:S01]  /*0f40*/  NOP ;  /* 0x0000000000007918 */ /* 0x000fe20000000000 */
[----:B------:R-:W-:-:S04]  /*0f50*/  UIADD3 UR5, UPT, UPT, UR4, 0x80, URZ ;  /* 0x0000008004057890 */ /* 0x000fc8000fffe0ff */
[----:B------:R-:W-:-:S04]  /*0f60*/  UIADD3 UR10, UP0, UPT, UR5, UR14, URZ ;  /* 0x0000000e050a7290 */ /* 0x000fc8000ff1e0ff */
[----:B------:R-:W-:Y:S01]  /*0f70*/  ULEA.HI.X.SX32 UR11, UR5, UR15, 0x1, UP0 ;  /* 0x0000000f050b7291 */ /* 0x000fe200080f0eff */
[----:B------:R-:W-:Y:S11]  /*0f80*/  @P0 BRA `(.L_x_34) ;  /* 0x0000000000300947 */ /* 0x000ff60003800000 */
[----:B---345:R-:W3:Y:S01]  /*0f90*/  S2R R2, SR_LANEID ;  /* 0x0000000000027919 */ /* 0x038ee20000000000 */
[----:B------:R-:W-:Y:S05]  /*0fa0*/  WARPSYNC.ALL ;  /* 0x0000000000007948 */ /* 0x000fea0003800000 */
[----:B------:R-:W-:Y:S01]  /*0fb0*/  NOP ;  /* 0x0000000000007918 */ /* 0x000fe20000000000 */
[----:B---3--:R-:W-:-:S05]  /*0fc0*/  IMAD.SHL.U32 R6, R2, 0x4, RZ ;  /* 0x0000000402067824 */ /* 0x008fca00078e00ff */
[----:B------:R-:W3:Y:S01]  /*0fd0*/  LDS R7, [R6+UR12] ;  /* 0x0000000c06077984 */ /* 0x000ee20008000800 */
[----:B------:R-:W-:-:S05]  /*0fe0*/  IADD3 R2, P3, PT, R6, UR10, RZ ;  /* 0x0000000a06027c10 */ /* 0x000fca000ff7e0ff */
[----:B------:R-:W-:-:S05]  /*0ff0*/  IMAD.X R3, RZ, RZ, UR11, P3 ;  /* 0x0000000bff037e24 */ /* 0x000fca00098e06ff */
[----:B---3--:R3:W4:Y:S01]  /*1000*/  ATOMG.E.EXCH.STRONG.GPU PT, RZ, [R2], R7 ;  /* 0x0000000702ff73a8 */ /* 0x00872200041ee100 */
[----:B------:R-:W-:-:S04]  /*1010*/  DEPBAR {5,4,3,2,1,0} ;  /* 0x0000003f0000791a */ /* 0x000fc80000000000 */
[----:B------:R-:W5:Y:S02]  /*1020*/  CCTL.E.C.LDCU.IV.DEEP [UR10] ;  /* 0x000000000a007540 */ /* 0x000f640009c08000 */
[----:B-----5:R3:W-:Y:S01]  /*1030*/  UTMACCTL.IV [UR10] ;  /* 0x000000000a0079b9 */ /* 0x0207e20008000000 */
[----:B------:R-:W-:Y:S01]  /*1040*/  NOP ;  /* 0x0000000000007918 */ /* 0x000fe20000000000 */
.L_x_34:
[----:B------:R-:W-:Y:S05]  /*1050*/  @P0 BRA `(.L_x_35) ;  /* 0x00000000000c0947 */ /* 0x000fea0003800000 */
[----:B------:R0:W-:Y:S01]  /*1060*/  UTMACMDFLUSH ;  /* 0x00000000000079b7 */ /* 0x0001e20000000000 */
[----:B------:R-:W-:Y:S05]  /*1070*/  @P0 BRA `(.L_x_35) ;  /* 0x0000000000040947 */ /* 0x000fea0003800000 */
[----:B------:R-:W-:-:S04]  /*1080*/  DEPBAR.LE SB0, 0x0 ;  /* 0x000080000000791a */ /* 0x000fc80000000000 */
.L_x_35:
[----:B------:R-:W-:Y:S05]  /*1090*/  WARPSYNC.ALL ;  /* 0x0000000000007948 */ /* 0x000fea0003800000 */
[----:B------:R-:W-:Y:S01]  /*10a0*/  NOP ;  /* 0x0000000000007918 */ /* 0x000fe20000000000 */
[----:B----4-:R-:W-:Y:S06]  /*10b0*/  BAR.SYNC.DEFER_BLOCKING 0x0 ;  /* 0x0000000000007b1d */ /* 0x010fec0000010000 */
[----:B------:R-:W-:Y:S02]  /*10c0*/  BSSY.RECONVERGENT B2, `(.L_x_36) ;  /* 0x000000b000027945 */ /* 0x000fe40003800200 */
[----:B------:R-:W-:Y:S06]  /*10d0*/  BAR.SYNC.DEFER_BLOCKING 0x0 ;  /* 0x0000000000007b1d */ /* 0x000fec0000010000 */
[----:B------:R4:W-:Y:S01]  /*10e0*/  @!P0 STS [R11], RZ ;  /* 0x000000ff0b008388 */ /* 0x0009e20000000800 */
[----:B------:R-:W-:Y:S01]  /*10f0*/  NOP ;  /* 0x0000000000007918 */ /* 0x000fe20000000000 */
[----:B------:R-:W-:Y:S05]  /*1100*/  @P2 BRA `(.L_x_37) ;  /* 0x0000000000182947 */ /* 0x000fea0003800000 */
[----:B---3-5:R-:W3:Y:S01]  /*1110*/  LDS R2, [UR12+0x8] ;  /* 0x0000080cff027984 */ /* 0x028ee20008000800 */
[----:B------:R-:W5:Y:S01]  /*1120*/  LDC.64 R6, c[0x0][0x390] ;  /* 0x0000e400ff067b82 */ /* 0x000f620000000a00 */
[----:B------:R-:W-:Y:S02]  /*1130*/  IMAD.MOV.U32 R3, RZ, RZ, 0x70 ;  /* 0x00000070ff037424 */ /* 0x000fe400078e00ff */
[----:B-----5:R5:W-:Y:S03]  /*1140*/  STS.64 [UR12], R6 ;  /* 0x00000006ff007988 */ /* 0x020be60008000a0c */
[----:B---3--:R-:W-:-:S05]  /*1150*/  LOP3.LUT R2, R2, 0x10, R3, 0xd8, !PT ;  /* 0x0000001002027812 */ /* 0x008fca00078ed803 */
[----:B------:R5:W-:Y:S02]  /*1160*/  STS [UR12+0x8], R2 ;  /* 0x00000802ff007988 */ /* 0x000be4000800080c */
.L_x_37:
[----:B---3--:R-:W-:Y:S05]  /*1170*/  BSYNC.RECONVERGENT B2 ;  /* 0x0000000000027941 */ /* 0x008fea0003800200 */
.L_x_36:
[----:B------:R-:W-:Y:S04]  /*1180*/  BSSY.RECONVERGENT B3, `(.L_x_38) ;  /* 0x0000011000037945 */ /* 0x000fe80003800200 */
[----:B------:R-:W-:Y:S04]  /*1190*/  BSSY.RELIABLE B2, `(.L_x_39) ;  /* 0x000000e000027945 */ /* 0x000fe80003800100 */
[----:B------:R-:W-:Y:S05]  /*11a0*/  @P2 BRA `(.L_x_40) ;  /* 0x0000000000242947 */ /* 0x000fea0003800000 */
[----:B-----5:R-:W3:Y:S01]  /*11b0*/  LDS R2, [UR12+0x34] ;  /* 0x0000340cff027984 */ /* 0x020ee20008000800 */
[----:B------:R-:W-:-:S05]  /*11c0*/  IMAD.MOV.U32 R3, RZ, RZ, 0x3f000000 ;  /* 0x3f000000ff037424 */ /* 0x000fca00078e00ff */
[----:B---3--:R-:W-:-:S05]  /*11d0*/  LOP3.LUT R2, R2, 0xff000000, R3, 0xb8, !PT ;  /* 0xff00000002027812 */ /* 0x008fca00078eb803 */
[----:B------:R3:W-:Y:S01]  /*11e0*/  STS [UR12+0x34], R2 ;  /* 0x00003402ff007988 */ /* 0x0007e2000800080c */
[----:B------:R-:W-:Y:S05]  /*11f0*/  @P2 BRA `(.L_x_41) ;  /* 0x00000000001c2947 */ /* 0x000fea0003800000 */
[----:B---3--:R-:W3:Y:S01]  /*1200*/  LDS R2, [UR12+0x38] ;  /* 0x0000380cff027984 */ /* 0x008ee20008000800 */
[----:B------:R-:W-:-:S05]  /*1210*/  IMAD.MOV.U32 R3, RZ, RZ, 0x7f ;  /* 0x0000007fff037424 */ /* 0x000fca00078e00ff */
[----:B---3--:R-:W-:-:S05]  /*1220*/  LOP3.LUT R2, R2, 0xff, R3, 0xb8, !PT ;  /* 0x000000ff02027812 */ /* 0x008fca00078eb803 */
[----:B------:R3:W-:Y:S02]  /*1230*/  STS [UR12+0x38], R2 ;  /* 0x00003802ff007988 */ /* 0x0007e4000800080c */
.L_x_40:
[----:B------:R-:W-:Y:S05]  /*1240*/  @P2 BREAK.RELIABLE B2 ;  /* 0x0000000000022942 */ /* 0x000fea0003800100 */
[----:B------:R-:W-:Y:S05]  /*1250*/  @P2 BRA `(.L_x_42) ;  /* 0x00000000000c2947 */ /* 0x000fea0003800000 */
[----:B------:R2:W-:Y:S02]  /*1260*/  STS [UR12+0x20], R5 ;  /* 0x00002005ff007988 */ /* 0x0005e4000800080c */
.L_x_41:
[----:B------:R-:W-:Y:S05]  /*1270*/  BSYNC.RELIABLE B2 ;  /* 0x0000000000027941 */ /* 0x000fea0003800100 */
.L_x_39:
[----:B------:R2:W-:Y:S02]  /*1280*/  @!P2 STS [UR12+0x24], R4 ;  /* 0x00002404ff00a988 */ /* 0x0005e4000800080c */
.L_x_42:
[----:B------:R-:W-:Y:S05]  /*1290*/  BSYNC.RECONVERGENT B3 ;  /* 0x0000000000037941 */ /* 0x000fea0003800200 */
.L_x_38:
[----:B------:R-:W-:Y:S05]  /*12a0*/  WARPSYNC.ALL ;  /* 0x0000000000007948 */ /* 0x000fea0003800000 */
[----:B------:R-:W-:Y:S01]  /*12b0*/  NOP ;  /* 0x0000000000007918 */ /* 0x000fe20000000000 */
[----:B------:R-:W-:Y:S04]  /*12c0*/  BSSY.RECONVERGENT B3, `(.L_x_43) ;  /* 0x000000e000037945 */ /* 0x000fe80003800200 */
[----:B------:R-:W-:Y:S05]  /*12d0*/  @P2 BRA `(.L_x_44) ;  /* 0x0000000000302947 */ /* 0x000fea0003800000 */
[----:B------:R-:W2:Y:S02]  /*12e0*/  LDS R3, [UR12+0x34] ;  /* 0x0000340cff037984 */ /* 0x000ea40008000800 */
[----:B--2---:R-:W2:Y:S02]  /*12f0*/  LDC.64 R4, c[0x0][0x3b8] ;  /* 0x0000ee00ff047b82 */ /* 0x004ea40000000a00 */
[----:B---3-5:R-:W3:Y:S01]  /*1300*/  LDS R2, [UR12+0x1c] ;  /* 0x00001c0cff027984 */ /* 0x028ee20008000800 */
[C---:B--2---:R-:W-:Y:S01]  /*1310*/  SHF.L.U64.HI R5, R4.reuse, 0x1, R5 ;  /* 0x0000000104057819 */ /* 0x044fe20000010205 */
[----:B------:R-:W-:-:S03]  /*1320*/  IMAD.SHL.U32 R4, R4, 0x2, RZ ;  /* 0x0000000204047824 */ /* 0x000fc600078e00ff */
[--C-:B------:R-:W-:Y:S02]  /*1330*/  SHF.R.U32.HI R7, RZ, 0x4, R5.reuse ;  /* 0x00000004ff077819 */ /* 0x100fe40000011605 */
[----:B------:R-:W-:-:S05]  /*1340*/  SHF.R.U64 R4, R4, 0x4, R5 ;  /* 0x0000000404047819 */ /* 0x000fca0000001205 */
[----:B------:R2:W-:Y:S01]  /*1350*/  STS [UR12+0xc], R4 ;  /* 0x00000c04ff007988 */ /* 0x0005e2000800080c */
[----:B------:R-:W-:Y:S02]  /*1360*/  LOP3.LUT R3, R3, 0x7, RZ, 0xb8, !PT ;  /* 0x0000000703037812 */ /* 0x000fe400078eb8ff */
[----:B---3--:R-:W-:-:S03]  /*1370*/  LOP3.LUT R2, R2, 0xf, R7, 0xb8, !PT ;  /* 0x0000000f02027812 */ /* 0x008fc600078eb807 */
[----:B------:R2:W-:Y:S04]  /*1380*/  STS [UR12+0x34], R3 ;  /* 0x00003403ff007988 */ /* 0x0005e8000800080c */
[----:B------:R2:W-:Y:S02]  /*1390*/  STS [UR12+0x1c], R2 ;  /* 0x00001c02ff007988 */ /* 0x0005e4000800080c */
.L_x_44:
[----:B------:R-:W-:Y:S05]  /*13a0*/  BSYNC.RECONVERGENT B3 ;  /* 0x0000000000037941 */ /* 0x000fea0003800200 */
.L_x_43:
[----:B------:R-:W-:Y:S04]  /*13b0*/  BSSY.RECONVERGENT B4, `(.L_x_45) ;  /* 0x000001a000047945 */ /* 0x000fe80003800200 */
[----:B------:R-:W-:Y:S04]  /*13c0*/  BSSY.RELIABLE B3, `(.L_x_46) ;  /* 0x0000015000037945 */ /* 0x000fe80003800100 */
[----:B------:R-:W-:Y:S05]  /*13d0*/  @P2 BRA `(.L_x_47) ;  /* 0x0000000000202947 */ /* 0x000fea0003800000 */
[----:B--23-5:R-:W2:Y:S02]  /*13e0*/  LDS R2, [UR12+0x34] ;  /* 0x0000340cff027984 */ /* 0x02cea40008000800 */
[----:B--2---:R-:W-:-:S05]  /*13f0*/  LOP3.LUT R2, R2, 0x38, RZ, 0xb8, !PT ;  /* 0x0000003802027812 */ /* 0x004fca00078eb8ff */
[----:B------:R2:W-:Y:S01]  /*1400*/  STS [UR12+0x34], R2 ;  /* 0x00003402ff007988 */ /* 0x0005e2000800080c */
[----:B------:R-:W-:Y:S05]  /*1410*/  @P2 BRA `(.L_x_48) ;  /* 0x0000000000202947 */ /* 0x000fea0003800000 */
[----:B--2---:R-:W2:Y:S01]  /*1420*/  LDS R2, [UR12+0x8] ;  /* 0x0000080cff027984 */ /* 0x004ea20008000800 */
[----:B------:R-:W-:-:S05]  /*1430*/  IMAD.MOV.U32 R3, RZ, RZ, 0x780 ;  /* 0x00000780ff037424 */ /* 0x000fca00078e00ff */
[----:B--2---:R-:W-:-:S05]  /*1440*/  LOP3.LUT R2, R2, 0x500, R3, 0xd8, !PT ;  /* 0x0000050002027812 */ /* 0x004fca00078ed803 */
[----:B------:R2:W-:Y:S02]  /*1450*/  STS [UR12+0x8], R2 ;  /* 0x00000802ff007988 */ /* 0x0005e4000800080c */
.L_x_47:
[----:B------:R-:W-:Y:S05]  /*1460*/  @P2 BRA `(.L_x_49) ;  /* 0x0000000000282947 */ /* 0x000fea0003800000 */
[----:B--23-5:R-:W2:Y:S02]  /*1470*/  LDS R2, [UR12+0x8] ;  /* 0x0000080cff027984 */ /* 0x02cea40008000800 */
[----:B--2---:R-:W-:-:S05]  /*1480*/  LOP3.LUT R2, R2, 0x1800, RZ, 0xb8, !PT ;  /* 0x0000180002027812 */ /* 0x004fca00078eb8ff */
[----:B------:R3:W-:Y:S02]  /*1490*/  STS [UR12+0x8], R2 ;  /* 0x00000802ff007988 */ /* 0x0007e4000800080c */
.L_x_48:
[----:B------:R-:W-:Y:S05]  /*14a0*/  @P2 BREAK.RELIABLE B3 ;  /* 0x0000000000032942 */ /* 0x000fea0003800100 */
[----:B------:R-:W-:Y:S05]  /*14b0*/  @P2 BRA `(.L_x_50) ;  /* 0x0000000000242947 */ /* 0x000fea0003800000 */
[----:B--23--:R-:W2:Y:S01]  /*14c0*/  LDS R2, [UR12+0x8] ;  /* 0x0000080cff027984 */ /* 0x00cea20008000800 */
[----:B------:R-:W-:-:S05]  /*14d0*/  IMAD.MOV.U32 R3, RZ, RZ, 0x6000 ;  /* 0x00006000ff037424 */ /* 0x000fca00078e00ff */
[----:B--2---:R-:W-:-:S04]  /*14e0*/  LOP3.LUT R2, R2, 0x6000, R3, 0xd8, !PT ;  /* 0x0000600002027812 */ /* 0x004fc800078ed803 */
[----:B------:R-:W-:-:S05]  /*14f0*/  LOP3.LUT R2, R2, 0x400000, RZ, 0xb8, !PT ;  /* 0x0040000002027812 */ /* 0x000fca00078eb8ff */
[----:B------:R2:W-:Y:S02]  /*1500*/  STS [UR12+0x8], R2 ;  /* 0x00000802ff007988 */ /* 0x0005e4000800080c */
.L_x_49:
[----:B------:R-:W-:Y:S05]  /*1510*/  BSYNC.RELIABLE B3 ;  /* 0x0000000000037941 */ /* 0x000fea0003800100 */
.L_x_46:
[----:B--23-5:R-:W2:Y:S02]  /*1520*/  @!P2 LDS R2, [UR12+0x8] ;  /* 0x0000080cff02a984 */ /* 0x02cea40008000800 */
[----:B--2---:R-:W-:-:S05]  /*1530*/  @!P2 LOP3.LUT R2, R2, 0x8000, RZ, 0xb8, !PT ;  /* 0x000080000202a812 */ /* 0x004fca00078eb8ff */
[----:B------:R5:W-:Y:S02]  /*1540*/  @!P2 STS [UR12+0x8], R2 ;  /* 0x00000802ff00a988 */ /* 0x000be4000800080c */
.L_x_50:
[----:B------:R-:W-:Y:S05]  /*1550*/  BSYNC.RECONVERGENT B4 ;  /* 0x0000000000047941 */ /* 0x000fea0003800200 */
.L_x_45:
[----:B------:R-:W-:Y:S05]  /*1560*/  WARPSYNC.ALL ;  /* 0x0000000000007948 */ /* 0x000fea0003800000 */
[----:B------:R-:W-:Y:S01]  /*1570*/  NOP ;  /* 0x0000000000007918 */ /* 0x000fe20000000000 */
[----:B------:R-:W-:-:S04]  /*1580*/  UIADD3 UR4, UPT, UPT, UR4, 0x100, URZ ;  /* 0x0000010004047890 */ /* 0x000fc8000fffe0ff */
[----:B------:R-:W-:-:S04]  /*1590*/  UIADD3 UR14, UP0, UPT, UR4, UR14, URZ ;  /* 0x0000000e040e7290 */ /* 0x000fc8000ff1e0ff */
[----:B------:R-:W-:Y:S01]  /*15a0*/  ULEA.HI.X.SX32 UR23, UR4, UR15, 0x1, UP0 ;  /* 0x0000000f04177291 */ /* 0x000fe200080f0eff */
[----:B------:R-:W-:Y:S11]  /*15b0*/  @P0 BRA `(.L_x_51) ;  /* 0x0000000000340947 */ /* 0x000ff60003800000 */
[----:B--23-5:R-:W2:Y:S01]  /*15c0*/  S2R R2, SR_LANEID ;  /* 0x0000000000027919 */ /* 0x02cea20000000000 */
[----:B------:R-:W-:Y:S05]  /*15d0*/  WARPSYNC.ALL ;  /* 0x0000000000007948 */ /* 0x000fea0003800000 */
[----:B------:R-:W-:Y:S01]  /*15e0*/  NOP ;  /* 0x0000000000007918 */ /* 0x000fe20000000000 */
[----:B--2---:R-:W-:-:S05]  /*15f0*/  IMAD.SHL.U32 R4, R2, 0x4, RZ ;  /* 0x0000000402047824 */ /* 0x004fca00078e00ff */
[----:B------:R-:W2:Y:S01]  /*1600*/  LDS R5, [R4+UR12] ;  /* 0x0000000c04057984 */ /* 0x000ea20008000800 */
[----:B------:R-:W-:Y:S01]  /*1610*/  IADD3 R2, P3, PT, R4, UR14, RZ ;  /* 0x0000000e04027c10 */ /* 0x000fe2000ff7e0ff */
[----:B------:R-:W-:-:S04]  /*1620*/  UMOV UR15, UR23 ;  /* 0x00000017000f7c82 */ /* 0x000fc80008000000 */
[----:B------:R-:W-:-:S05]  /*1630*/  IMAD.X R3, RZ, RZ, UR23, P3 ;  /* 0x00000017ff037e24 */ /* 0x000fca00098e06ff */
[----:B--2---:R2:W3:Y:S01]  /*1640*/  ATOMG.E.EXCH.STRONG.GPU PT, RZ, [R2], R5 ;  /* 0x0000000502ff73a8 */ /* 0x0044e200041ee100 */
[----:B------:R-:W-:-:S04]  /*1650*/  DEPBAR {5,4,3,2,1,0} ;  /* 0x0000003f0000791a */ /* 0x000fc80000000000 */
[----:B------:R-:W5:Y:S02]  /*1660*/  CCTL.E.C.LDCU.IV.DEEP [UR14] ;  /* 0x000000000e007540 */ /* 0x000f640009c08000 */
[----:B-----5:R2:W-:Y:S01]  /*1670*/  UTMACCTL.IV [UR14] ;  /* 0x000000000e0079b9 */ /* 0x0205e20008000000 */
[----:B------:R-:W-:Y:S01]  /*1680*/  NOP ;  /* 0x0000000000007918 */ /* 0x000fe20000000000 */
.L_x_51:
[----:B------:R-:W-:Y:S05]  /*1690*/  @P0 BRA `(.L_x_52) ;  /* 0x00000000000c0947 */ /* 0x000fea0003800000 */
[----:B------:R0:W-:Y:S01]  /*16a0*/  UTMACMDFLUSH ;  /* 0x00000000000079b7 */ /* 0x0001e20000000000 */
[----:B------:R-:W-:Y:S05]  /*16b0*/  @P0 BRA `(.L_x_52) ;  /* 0x0000000000040947 */ /* 0x000fea0003800000 */
[----:B------:R-:W-:-:S04]  /*16c0*/  DEPBAR.LE SB0, 0x0 ;  /* 0x000080000000791a */ /* 0x000fc80000000000 */
.L_x_52:
[----:B------:R-:W-:Y:S05]  /*16d0*/  WARPSYNC.ALL ;  /* 0x0000000000007948 */ /* 0x000fea0003800000 */
[----:B------:R-:W-:Y:S01]  /*16e0*/  NOP ;  /* 0x0000000000007918 */ /* 0x000fe20000000000 */
[----:B---3--:R-:W-:Y:S01]  /*16f0*/  BAR.SYNC.DEFER_BLOCKING 0x0 ;  /* 0x0000000000007b1d */ /* 0x008fe20000010000 */
[----:B------:R-:W-:Y:S01]  /*1700*/  ISETP.GE.AND P0, PT, R13, 0x1, PT ;  /* 0x000000010d00780c */ /* 0x000fe20003f06270 */
[----:B--2---:R-:W-:Y:S01]  /*1710*/  USHF.L.U32 UR15, UR6, 0x8, URZ ;  /* 0x00000008060f7899 */ /* 0x004fe200080006ff */
[----:B-----5:R-:W-:Y:S01]  /*1720*/  SHF.R.U32.HI R2, RZ, 0x5, R0 ;  /* 0x00000005ff027819 */ /* 0x020fe20000011600 */
[----:B------:R-:W-:-:S02]  /*1730*/  USHF.L.U32 UR27, UR13, 0x7, URZ ;  /* 0x000000070d1b7899 */ /* 0x000fc400080006ff */
[----:B------:R-:W-:Y:S01]  /*1740*/  VOTEU.ALL UP0, P2 ;  /* 0x0000000000ff7886 */ /* 0x000fe20001000000 */
[----:B------:R-:W-:Y:S01]  /*1750*/  UMOV UR4, 0x1 ;  /* 0x0000000100047882 */ /* 0x000fe20000000000 */
[----:B------:R-:W-:Y:S01]  /*1760*/  VOTEU.ALL UP1, P2 ;  /* 0x0000000000ff7886 */ /* 0x000fe20001020000 */
[----:B------:R-:W-:Y:S02]  /*1770*/  R2UR UR22, R2 ;  /* 0x00000000021672ca */ /* 0x000fe400000e0000 */
[----:B------:R-:W-:-:S04]  /*1780*/  @!UP0 UIADD3 UR16, UPT, UPT, -UR4, 0x100000, URZ ;  /* 0x0010000004108890 */ /* 0x000fc8000fffe1ff */
[----:B------:R-:W-:Y:S02]  /*1790*/  @!UP0 USHF.L.U32 UR17, UR16, 0xb, URZ ;  /* 0x0000000b10118899 */ /* 0x000fe400080006ff */
[----:B------:R-:W-:Y:S02]  /*17a0*/  @!UP0 USHF.L.U32 UR16, UR16, 0x1, URZ ;  /* 0x0000000110108899 */ /* 0x000fe400080006ff */
[----:B------:R-:W-:-:S04]  /*17b0*/  @!UP0 UIADD3 UR4, UPT, UPT, -UR4, 0x100000, URZ ;  /* 0x0010000004048890 */ /* 0x000fc8000fffe1ff */
[----:B------:R-:W-:Y:S02]  /*17c0*/  @!UP0 USHF.L.U32 UR5, UR4, 0xb, URZ ;  /* 0x0000000b04058899 */ /* 0x000fe400080006ff */
[----:B------:R-:W-:Y:S01]  /*17d0*/  @!UP0 USHF.L.U32 UR4, UR4, 0x1, URZ ;  /* 0x0000000104048899 */ /* 0x000fe200080006ff */
[----:B------:R-:W-:Y:S01]  /*17e0*/  VOTEU.ALL UP0, P2 ;  /* 0x0000000000ff7886 */ /* 0x000fe20001000000 */
[----:B------:R-:W2:Y:S04]  /*17f0*/  FENCE.VIEW.ASYNC.S ;  /* 0x00000000000073c6 */ /* 0x000ea80000000000 */
[----:B--2---:R2:W3:Y:S06]  /*1800*/  @!UP0 SYNCS.EXCH.64 URZ, [UR12+0x6000], UR16 ;  /* 0x006000100cff85b2 */ /* 0x0044ec0008000100 */
[----:B------:R2:W5:Y:S01]  /*1810*/  @!UP1 SYNCS.EXCH.64 URZ, [UR12+0x6010], UR4 ;  /* 0x006010040cff95b2 */ /* 0x0005620008000100 */
[----:B------:R-:W-:Y:S05]  /*1820*/  @!P0 BRA `(.L_x_53) ;  /* 0x0000000400b88947 */ /* 0x000fea0003800000 */
[----:B---3-5:R-:W-:Y:S01]  /*1830*/  BAR.SYNC.DEFER_BLOCKING 0x0 ;  /* 0x0000000000007b1d */ /* 0x028fe20000010000 */
[----:B------:R-:W-:Y:S01]  /*1840*/  @!P2 IMAD.MOV.U32 R2, RZ, RZ, 0x6000 ;  /* 0x00006000ff02a424 */ /* 0x000fe200078e00ff */
[----:B------:R-:W-:Y:S01]  /*1850*/  ELECT P0, URZ, PT ;  /* 0x0000000000ff782f */ /* 0x000fe20003800000 */
[----:B------:R-:W-:-:S03]  /*1860*/  UIADD3 UR24, UPT, UPT, UR12, 0x4000, URZ ;  /* 0x000040000c187890 */ /* 0x000fc6000fffe0ff */
[----:B------:R-:W-:Y:S01]  /*1870*/  ISETP.LT.U32.AND P0, PT, R10, 0x20, P0 ;  /* 0x000000200a00780c */ /* 0x000fe20000701070 */
[----:B------:R-:W-:Y:S01]  /*1880*/  UIADD3 UR25, UPT, UPT, UR12, 0x6000, URZ ;  /* 0x000060000c197890 */ /* 0x000fe2000fffe0ff */
[----:B------:R-:W-:Y:S01]  /*1890*/  UMOV UR26, URZ ;  /* 0x000000ff001a7c82 */ /* 0x000fe20008000000 */
[----:B--2---:R-:W-:Y:S01]  /*18a0*/  ULOP3.LUT UR4, UR22, 0x3, URZ, 0xc0, !UPT ;  /* 0x0000000316047892 */ /* 0x004fe2000f8ec0ff */
[----:B------:R-:W-:Y:S01]  /*18b0*/  UMOV UR31, UR26 ;  /* 0x0000001a001f7c82 */ /* 0x000fe20008000000 */
[----:B------:R-:W-:Y:S02]  /*18c0*/  USHF.R.U32.HI UR6, URZ, 0x4, UR12 ;  /* 0x00000004ff067899 */ /* 0x000fe4000801160c */
[----:B------:R-:W-:Y:S02]  /*18d0*/  ULEA UR28, UR4, UR12, 0xc ;  /* 0x0000000c041c7291 */ /* 0x000fe4000f8e60ff */
[----:B------:R-:W-:-:S04]  /*18e0*/  ULEA UR30, UR4, UR15, 0x6 ;  /* 0x0000000f041e7291 */ /* 0x000fc8000f8e30ff */
[----:B------:R-:W-:Y:S01]  /*18f0*/  VOTEU.ANY UP0, P0 ;  /* 0x0000000000ff7886 */ /* 0x000fe20000000100 */
[----:B------:R-:W-:Y:S01]  /*1900*/  UMOV UR29, UR25 ;  /* 0x00000019001d7c82 */ /* 0x000fe20008000000 */
[----:B------:R-:W-:Y:S02]  /*1910*/  USHF.R.U32.HI UR4, URZ, 0x4, UR24 ;  /* 0x00000004ff047899 */ /* 0x000fe40008011618 */
[----:B------:R-:W-:Y:S01]  /*1920*/  USGXT.U32 UR6, UR6, 0xe ;  /* 0x0000000e0606789a */ /* 0x000fe20008000000 */
[----:B------:R2:W-:Y:S01]  /*1930*/  @!P2 SYNCS.ARRIVE.TRANS64 RZ, [UR12+0x6000], R2 ;  /* 0x00600002ffffa9a7 */ /* 0x0005e2000800000c */
[----:B------:R-:W-:Y:S01]  /*1940*/  BAR.SYNC.DEFER_BLOCKING 0x0 ;  /* 0x0000000000007b1d */ /* 0x000fe20000010000 */
[----:B------:R-:W-:Y:S02]  /*1950*/  USGXT.U32 UR4, UR4, 0xe ;  /* 0x0000000e0404789a */ /* 0x000fe40008000000 */
[----:B------:R-:W-:-:S03]  /*1960*/  ULOP3.LUT UR16, UR6, 0x1000000, URZ, 0xfc, !UPT ;  /* 0x0100000006107892 */ /* 0x000fc6000f8efcff */
[----:B------:R-:W-:Y:S01]  /*1970*/  UMOV UR20, 0x1000080 ;  /* 0x0100008000147882 */ /* 0x000fe20000000000 */
[----:B------:R-:W-:Y:S01]  /*1980*/  UMOV UR21, 0x40004040 ;  /* 0x4000404000157882 */ /* 0x000fe20000000000 */
[----:B------:R-:W-:Y:S01]  /*1990*/  UMOV UR7, URZ ;  /* 0x000000ff00077c82 */ /* 0x000fe20008000000 */
[----:B------:R-:W-:Y:S01]  /*19a0*/  UMOV UR18, 0xfffffffe ;  /* 0xfffffffe00127882 */ /* 0x000fe20000000000 */
[----:B------:R-:W-:Y:S01]  /*19b0*/  UMOV UR19, 0x7fffbfdf ;  /* 0x7fffbfdf00137882 */ /* 0x000fe20000000000 */
[----:B------:R-:W-:Y:S01]  /*19c0*/  UMOV UR5, URZ ;  /* 0x000000ff00057c82 */ /* 0x000fe20008000000 */
[----:B------:R-:W-:Y:S02]  /*19d0*/  UIADD3.64 UR20, UPT, UPT, UR6, UR20, URZ ;  /* 0x0000001406147297 */ /* 0x000fe4000fffe0ff */
[----:B------:R-:W-:Y:S02]  /*19e0*/  UIADD3.64 UR18, UPT, UPT, UR4, -UR18, URZ ;  /* 0x8000001204127297 */ /* 0x000fe4000fffe0ff */
[----:B------:R-:W-:Y:S01]  /*19f0*/  UMOV UR6, UR4 ;  /* 0x0000000400067c82 */ /* 0x000fe20008000000 */
[----:B------:R-:W-:Y:S01]  /*1a00*/  UMOV UR7, 0x80004020 ;  /* 0x8000402000077882 */ /* 0x000fe20000000000 */
[----:B------:R-:W-:Y:S01]  /*1a10*/  UMOV UR17, 0x40004040 ;  /* 0x4000404000117882 */ /* 0x000fe20000000000 */
[----:B------:R2:W-:Y:S01]  /*1a20*/  @UP0 UTMALDG.2D [UR24], [UR8] ;  /* 0x00000018080005b4 */ /* 0x0005e20008008000 */
[----:B------:R-:W-:Y:S01]  /*1a30*/  UISETP.NE.U32.AND UP0, UPT, UR22, URZ, UPT ;  /* 0x000000ff1600728c */ /* 0x000fe2000bf05070 */
[----:B------:R3:W-:Y:S06]  /*1a40*/  MEMBAR.ALL.CTA ;  /* 0x0000000000007992 */ /* 0x0007ec0000008000 */
[----:B---3--:R-:W3:Y:S02]  /*1a50*/  FENCE.VIEW.ASYNC.S ;  /* 0x00000000000073c6 */ /* 0x008ee40000000000 */
[----:B---3--:R-:W-:Y:S06]  /*1a60*/  BAR.SYNC.DEFER_BLOCKING 0x0 ;  /* 0x0000000000007b1d */ /* 0x008fec0000010000 */
[----:B------:R2:W-:Y:S02]  /*1a70*/  UTMALDG.2D [UR28], [UR10] ;  /* 0x0000001c0a0075b4 */ /* 0x0005e40008008000 */
[----:B------:R-:W-:Y:S06]  /*1a80*/  BAR.SYNC.DEFER_BLOCKING 0x0 ;  /* 0x0000000000007b1d */ /* 0x000fec0000010000 */
[----:B------:R-:W3:Y:S02]  /*1a90*/  SYNCS.PHASECHK.TRANS64.TRYWAIT P0, [UR12+0x6000], RZ ;  /* 0x006000ffff0075a7 */ /* 0x000ee4000800110c */
[----:B--23--:R-:W-:Y:S05]  /*1aa0*/  @!P0 BRA `(.L_x_54) ;  /* 0x0000001000dc8947 */ /* 0x00cfea0003800000 */
.L_x_66:
[----:B------:R-:W-:Y:S05]  /*1ab0*/  BRA.U UP0, `(.L_x_55) ;  /* 0x00000001001c7547 */ /* 0x000fea000b800000 */
[----:B------:R-:W-:Y:S01]  /*1ac0*/  UMOV UR4, 0x0 ;  /* 0x0000000000047882 */ /* 0x000fe20000000000 */
[----:B------:R-:W-:Y:S01]  /*1ad0*/  UMOV UR5, 0x8410490 ;  /* 0x0841049000057882 */ /* 0x000fe20000000000 */
[----:B------:R-:W-:Y:S01]  /*1ae0*/  UMOV UR24, 0x0 ;  /* 0x0000000000187882 */ /* 0x000fe20000000000 */
[----:B------:R-:W-:Y:S01]  /*1af0*/  UMOV UR25, 0x8410490 ;  /* 0x0841049000197882 */ /* 0x000fe20000000000 */
[----:B------:R2:W-:Y:S01]  /*1b00*/  UTCHMMA gdesc[UR6], gdesc[UR16], tmem[UR32], tmem[UR4], idesc[UR5], !UPT ;  /* 0x00ff0410060075ea */ /* 0x0005e2000f800020 */
[----:B------:R2:W-:Y:S01]  /*1b10*/  UTCHMMA gdesc[UR18], gdesc[UR20], tmem[UR32], tmem[UR24], idesc[UR25], UPT ;  /* 0x00ff1814120075ea */ /* 0x0005e2000b800020 */
[----:B------:R-:W-:Y:S02]  /*1b20*/  NOP ;  /* 0x0000000000007918 */ /* 0x000fe40000000000 */
.L_x_55:
[----:B------:R-:W-:Y:S01]  /*1b30*/  ELECT P0, URZ, PT ;  /* 0x0000000000ff782f */ /* 0x000fe20003800000 */
[----:B--2---:R-:W-:-:S03]  /*1b40*/  UIADD3 UR4, UPT, UPT, UR12, 0x6010, URZ ;  /* 0x000060100c047890 */ /* 0x004fc6000fffe0ff */
[----:B------:R-:W-:Y:S01]  /*1b50*/  ISETP.LT.U32.AND P0, PT, R10, 0x20, P0 ;  /* 0x000000200a00780c */ /* 0x000fe20000701070 */
[----:B------:R-:W-:-:S12]  /*1b60*/  UMOV UR5, URZ ;  /* 0x000000ff00057c82 */ /* 0x000fd80008000000 */
[----:B------:R-:W-:Y:S01]  /*1b70*/  VOTEU.ANY UP0, P0 ;  /* 0x0000000000ff7886 */ /* 0x000fe20000000100 */
[----:B------:R-:W-:Y:S01]  /*1b80*/  VOTEU.ANY UP1, P0 ;  /* 0x0000000000ff7886 */ /* 0x000fe20000020100 */
[----:B------:R-:W-:-:S03]  /*1b90*/  ISETP.GE.U32.AND P0, PT, R13, 0x21, PT ;  /* 0x000000210d00780c */ /* 0x000fc60003f06070 */
[----:B------:R-:W-:Y:S02]  /*1ba0*/  @UP0 UMOV UR24, UR4 ;  /* 0x0000000400180c82 */ /* 0x000fe40008000000 */
[----:B------:R2:W-:Y:S01]  /*1bb0*/  @UP1 UTCBAR [UR24], URZ ;  /* 0x000000ff180013e9 */ /* 0x0005e200080000ff */
[----:B------:R-:W-:Y:S06]  /*1bc0*/  BAR.SYNC.DEFER_BLOCKING 0x0 ;  /* 0x0000000000007b1d */ /* 0x000fec0000010000 */
[----:B------:R-:W3:Y:S02]  /*1bd0*/  SYNCS.PHASECHK.TRANS64.TRYWAIT P3, [UR12+0x6010], RZ ;  /* 0x006010ffff0075a7 */ /* 0x000ee4000806110c */
[----:B--23--:R-:W-:Y:S05]  /*1be0*/  @!P3 BRA `(.L_x_56) ;  /* 0x000000100098b947 */ /* 0x00cfea0003800000 */
.L_x_67:
[----:B------:R-:W-:Y:S05]  /*1bf0*/  @!P0 BRA `(.L_x_53) ;  /* 0x0000000000c48947 */ /* 0x000fea0003800000 */
[----:B------:R-:W-:Y:S01]  /*1c00*/  IMAD.MOV.U32 R2, RZ, RZ, 0x1 ;  /* 0x00000001ff027424 */ /* 0x000fe200078e00ff */
[----:B------:R-:W2:Y:S01]  /*1c10*/  LDCU UR30, c[0x0][0x3a0] ;  /* 0x00007400ff1e77ac */ /* 0x000ea20008000800 */
[----:B------:R-:W-:-:S05]  /*1c20*/  UMOV UR26, 0x20 ;  /* 0x00000020001a7882 */ /* 0x000fca0000000000 */
.L_x_60:
[----:B------:R-:W-:Y:S01]  /*1c30*/  BAR.SYNC.DEFER_BLOCKING 0x0 ;  /* 0x0000000000007b1d */ /* 0x000fe20000010000 */
[----:B------:R-:W-:Y:S01]  /*1c40*/  ELECT P0, URZ, PT ;  /* 0x0000000000ff782f */ /* 0x000fe20003800000 */
[----:B------:R-:W-:Y:S01]  /*1c50*/  @!P2 IMAD.MOV.U32 R3, RZ, RZ, 0x6000 ;  /* 0x00006000ff03a424 */ /* 0x000fe200078e00ff */
[----:B------:R-:W-:Y:S02]  /*1c60*/  UIADD3 UR25, UPT, UPT, UR12, 0x6000, URZ ;  /* 0x000060000c197890 */ /* 0x000fe4000fffe0ff */
[----:B------:R-:W-:Y:S01]  /*1c70*/  ISETP.LT.U32.AND P0, PT, R10, 0x20, P0 ;  /* 0x000000200a00780c */ /* 0x000fe20000701070 */
[----:B------:R-:W-:Y:S01]  /*1c80*/  ULOP3.LUT UR28, UR22, 0x3, URZ, 0xc0, !UPT ;  /* 0x00000003161c7892 */ /* 0x000fe2000f8ec0ff */
[----:B------:R-:W-:-:S03]  /*1c90*/  UMOV UR39, UR26 ;  /* 0x0000001a00277c82 */ /* 0x000fc60008000000 */
[----:B------:R-:W-:Y:S02]  /*1ca0*/  ULEA UR36, UR28, UR12, 0xc ;  /* 0x0000000c1c247291 */ /* 0x000fe4000f8e60ff */
[----:B------:R-:W-:Y:S01]  /*1cb0*/  ULEA UR38, UR28, UR15, 0x6 ;  /* 0x0000000f1c267291 */ /* 0x000fe2000f8e30ff */
[----:B------:R-:W-:-:S05]  /*1cc0*/  UMOV UR37, UR25 ;  /* 0x0000001900257c82 */ /* 0x000fca0008000000 */
[----:B------:R-:W-:-:S05]  /*1cd0*/  VOTEU.ANY UP0, P0 ;  /* 0x0000000000ff7886 */ /* 0x000fca0000000100 */
[----:B------:R-:W-:Y:S02]  /*1ce0*/  @UP0 UIADD3 UR24, UPT, UPT, UR12, 0x4000, URZ ;  /* 0x000040000c180890 */ /* 0x000fe4000fffe0ff */
[----:B------:R3:W-:Y:S01]  /*1cf0*/  @!P2 SYNCS.ARRIVE.TRANS64 RZ, [UR12+0x6000], R3 ;  /* 0x00600003ffffa9a7 */ /* 0x0007e2000800000c */
[----:B------:R-:W-:Y:S06]  /*1d00*/  BAR.SYNC.DEFER_BLOCKING 0x0 ;  /* 0x0000000000007b1d */ /* 0x000fec0000010000 */
[----:B------:R-:W-:Y:S01]  /*1d10*/  VOTEU.ANY UP0, P0 ;  /* 0x0000000000ff7886 */ /* 0x000fe20000000100 */
[----:B---3--:R-:W-:-:S04]  /*1d20*/  IMAD.U32 R3, R2, -0x80000000, RZ ;  /* 0x8000000002037824 */ /* 0x008fc800078e00ff */
[----:B------:R3:W-:Y:S01]  /*1d30*/  @UP0 UTMALDG.2D [UR24], [UR8] ;  /* 0x00000018080005b4 */ /* 0x0007e20008008000 */
[----:B------:R-:W-:Y:S01]  /*1d40*/  UISETP.NE.U32.AND UP0, UPT, UR22, URZ, UPT ;  /* 0x000000ff1600728c */ /* 0x000fe2000bf05070 */
[----:B------:R5:W-:Y:S06]  /*1d50*/  MEMBAR.ALL.CTA ;  /* 0x0000000000007992 */ /* 0x000bec0000008000 */
[----:B-----5:R-:W5:Y:S02]  /*1d60*/  FENCE.VIEW.ASYNC.S ;  /* 0x00000000000073c6 */ /* 0x020f640000000000 */
[----:B-----5:R-:W-:Y:S06]  /*1d70*/  BAR.SYNC.DEFER_BLOCKING 0x0 ;  /* 0x0000000000007b1d */ /* 0x020fec0000010000 */
[----:B------:R3:W-:Y:S02]  /*1d80*/  UTMALDG.2D [UR36], [UR10] ;  /* 0x000000240a0075b4 */ /* 0x0007e40008008000 */
[----:B------:R-:W-:Y:S06]  /*1d90*/  BAR.SYNC.DEFER_BLOCKING 0x0 ;  /* 0x0000000000007b1d */ /* 0x000fec0000010000 */
[----:B------:R-:W5:Y:S02]  /*1da0*/  SYNCS.PHASECHK.TRANS64.TRYWAIT P0, [UR12+0x6000], R3 ;  /* 0x00600003ff0075a7 */ /* 0x000f64000800110c */
[----:B---3-5:R-:W-:Y:S05]  /*1db0*/  @!P0 BRA `(.L_x_57) ;  /* 0x0000001000308947 */ /* 0x028fea0003800000 */
.L_x_68:
[----:B------:R-:W-:Y:S05]  /*1dc0*/  BRA.U UP0, `(.L_x_58) ;  /* 0x00000001001c7547 */ /* 0x000fea000b800000 */
[----:B------:R-:W-:Y:S01]  /*1dd0*/  UMOV UR24, 0x0 ;  /* 0x0000000000187882 */ /* 0x000fe20000000000 */
[----:B------:R-:W-:Y:S01]  /*1de0*/  UMOV UR25, 0x8410490 ;  /* 0x0841049000197882 */ /* 0x000fe20000000000 */
[----:B------:R-:W-:Y:S01]  /*1df0*/  UMOV UR28, 0x0 ;  /* 0x00000000001c7882 */ /* 0x000fe20000000000 */
[----:B------:R-:W-:Y:S01]  /*1e00*/  UMOV UR29, 0x8410490 ;  /* 0x08410490001d7882 */ /* 0x000fe20000000000 */
[----:B------:R3:W-:Y:S01]  /*1e10*/  UTCHMMA gdesc[UR6], gdesc[UR16], tmem[UR32], tmem[UR24], idesc[UR25], UPT ;  /* 0x00ff1810060075ea */ /* 0x0007e2000b800020 */
[----:B------:R3:W-:Y:S01]  /*1e20*/  UTCHMMA gdesc[UR18], gdesc[UR20], tmem[UR32], tmem[UR28], idesc[UR29], UPT ;  /* 0x00ff1c14120075ea */ /* 0x0007e2000b800020 */
[----:B------:R-:W-:Y:S02]  /*1e30*/  NOP ;  /* 0x0000000000007918 */ /* 0x000fe40000000000 */
.L_x_58:
[----:B------:R-:W-:-:S04]  /*1e40*/  ELECT P0, URZ, PT ;  /* 0x0000000000ff782f */ /* 0x000fc80003800000 */
[----:B------:R-:W-:-:S13]  /*1e50*/  ISETP.LT.U32.AND P0, PT, R10, 0x20, P0 ;  /* 0x000000200a00780c */ /* 0x000fda0000701070 */
[----:B------:R-:W-:Y:S01]  /*1e60*/  VOTEU.ANY UP0, P0 ;  /* 0x0000000000ff7886 */ /* 0x000fe20000000100 */
[----:B------:R-:W-:-:S04]  /*1e70*/  VOTEU.ANY UP1, P0 ;  /* 0x0000000000ff7886 */ /* 0x000fc80000020100 */
[----:B---3--:R-:W-:Y:S02]  /*1e80*/  @UP0 UMOV UR24, UR4 ;  /* 0x0000000400180c82 */ /* 0x008fe40008000000 */
[----:B------:R3:W-:Y:S01]  /*1e90*/  @UP1 UTCBAR [UR24], URZ ;  /* 0x000000ff180013e9 */ /* 0x0007e200080000ff */
[----:B------:R-:W-:Y:S06]  /*1ea0*/  BAR.SYNC.DEFER_BLOCKING 0x0 ;  /* 0x0000000000007b1d */ /* 0x000fec0000010000 */
[----:B------:R-:W5:Y:S02]  /*1eb0*/  SYNCS.PHASECHK.TRANS64.TRYWAIT P0, [UR12+0x6010], R3 ;  /* 0x00601003ff0075a7 */ /* 0x000f64000800110c */
[----:B---3-5:R-:W-:Y:S05]  /*1ec0*/  @!P0 BRA `(.L_x_59) ;  /* 0x0000000c00f88947 */ /* 0x028fea0003800000 */
.L_x_69:
[----:B------:R-:W-:Y:S01]  /*1ed0*/  UIADD3 UR26, UPT, UPT, UR26, 0x20, URZ ;  /* 0x000000201a1a7890 */ /* 0x000fe2000fffe0ff */
[----:B------:R-:W-:-:S03]  /*1ee0*/  LOP3.LUT R2, R2, 0x1, RZ, 0x3c, !PT ;  /* 0x0000000102027812 */ /* 0x000fc600078e3cff */
[----:B--2---:R-:W-:-:S09]  /*1ef0*/  UISETP.GE.AND UP0, UPT, UR26, UR30, UPT ;  /* 0x0000001e1a00728c */ /* 0x004fd2000bf06270 */
[----:B------:R-:W-:Y:S05]  /*1f00*/  BRA.U !UP0, `(.L_x_60) ;  /* 0xfffffffd08487547 */ /* 0x000fea000b83ffff */
.L_x_53:
[----:B---3-5:R-:W-:Y:S06]  /*1f10*/  BAR.SYNC.DEFER_BLOCKING 0x0 ;  /* 0x0000000000007b1d */ /* 0x028fec0000010000 */
[----:B------:R-:W-:Y:S04]  /*1f20*/  BSSY.RECONVERGENT B4, `(.L_x_61) ;  /* 0x0000004000047945 */ /* 0x000fe80003800200 */
[----:B------:R-:W-:Y:S05]  /*1f30*/  @P2 BRA `(.L_x_62) ;  /* 0x0000000000082947 */ /* 0x000fea0003800000 */
[----:B------:R-:W3:Y:S02]  /*1f40*/  SYNCS.CCTL.IV [UR12+0x6000] ;  /* 0x00600000ff0079b1 */ /* 0x000ee4000800000c */
[----:B---3--:R-:W3:Y:S02]  /*1f50*/  SYNCS.CCTL.IV [UR12+0x6010] ;  /* 0x00601000ff0079b1 */ /* 0x008ee4000800000c */
.L_x_62:
[----:B--2---:R-:W-:Y:S05]  /*1f60*/  BSYNC.RECONVERGENT B4 ;  /* 0x0000000000047941 */ /* 0x004fea0003800200 */
.L_x_61:
[----:B------:R-:W-:Y:S01]  /*1f70*/  ULOP3.LUT UR22, UR22, 0x3, URZ, 0xc0, !UPT ;  /* 0x0000000316167892 */ /* 0x000fe2000f8ec0ff */
[C---:B------:R-:W-:Y:S01]  /*1f80*/  IMAD.SHL.U32 R2, R0.reuse, 0x80, RZ ;  /* 0x0000008000027824 */ /* 0x040fe200078e00ff */
[----:B------:R-:W-:Y:S01]  /*1f90*/  USHF.L.U32 UR6, UR13, 0x7, URZ ;  /* 0x000000070d067899 */ /* 0x000fe200080006ff */
[----:B------:R-:W-:Y:S01]  /*1fa0*/  IMAD.SHL.U32 R3, R0, 0x10, RZ ;  /* 0x0000001000037824 */ /* 0x000fe200078e00ff */
[----:B------:R-:W-:Y:S02]  /*1fb0*/  ULEA UR4, UR22, UR32, 0x15 ;  /* 0x0000002016047291 */ /* 0x000fe4000f8ea8ff */
[----:B------:R-:W-:Y:S01]  /*1fc0*/  LOP3.LUT R0, R2, 0x3f80, RZ, 0xc0, !PT ;  /* 0x00003f8002007812 */ /* 0x000fe200078ec0ff */
[----:B------:R-:W-:Y:S01]  /*1fd0*/  ULEA UR5, UR22, UR15, 0x6 ;  /* 0x0000000f16057291 */ /* 0x000fe2000f8e30ff */
[----:B------:R-:W-:Y:S02]  /*1fe0*/  ELECT P0, URZ, PT ;  /* 0x0000000000ff782f */ /* 0x000fe40003800000 */
[----:B------:R-:W-:Y:S01]  /*1ff0*/  LOP3.LUT R0, R0, 0x70, R3, 0xf8, !PT ;  /* 0x0000007000007812 */ /* 0x000fe200078ef803 */
[----:B------:R-:W-:-:S02]  /*2000*/  UMOV UR15, UR23 ;  /* 0x00000017000f7c82 */ /* 0x000fc40008000000 */
[----:B------:R-:W2:Y:S01]  /*2010*/  LDTM.x64 R96, tmem[UR4] ;  /* 0x00000004006079ee */ /* 0x000ea20008340000 */
[C---:B------:R-:W-:Y:S02]  /*2020*/  LOP3.LUT R2, R0.reuse, 0x10, RZ, 0x3c, !PT ;  /* 0x0000001000027812 */ /* 0x040fe400078e3cff */
[----:B------:R-:W-:Y:S02]  /*2030*/  LOP3.LUT R3, R0, 0x20, RZ, 0x3c, !PT ;  /* 0x0000002000037812 */ /* 0x000fe400078e3cff */
[----:B--2---:R-:W-:Y:S02]  /*2040*/  F2FP.BF16.F32.PACK_AB R160, R97, R96 ;  /* 0x0000006061a0723e */ /* 0x004fe400000010ff */
[----:B------:R-:W-:Y:S02]  /*2050*/  F2FP.BF16.F32.PACK_AB R161, R99, R98 ;  /* 0x0000006263a1723e */ /* 0x000fe400000010ff */
[----:B------:R-:W-:Y:S02]  /*2060*/  F2FP.BF16.F32.PACK_AB R162, R101, R100 ;  /* 0x0000006465a2723e */ /* 0x000fe400000010ff */
[----:B------:R-:W-:-:S02]  /*2070*/  F2FP.BF16.F32.PACK_AB R163, R103, R102 ;  /* 0x0000006667a3723e */ /* 0x000fc400000010ff */
[----:B------:R-:W-:Y:S02]  /*2080*/  F2FP.BF16.F32.PACK_AB R164, R105, R104 ;  /* 0x0000006869a4723e */ /* 0x000fe400000010ff */
[----:B------:R-:W-:Y:S02]  /*2090*/  F2FP.BF16.F32.PACK_AB R165, R107, R106 ;  /* 0x0000006a6ba5723e */ /* 0x000fe400000010ff */
[----:B------:R-:W-:Y:S02]  /*20a0*/  F2FP.BF16.F32.PACK_AB R166, R109, R108 ;  /* 0x0000006c6da6723e */ /* 0x000fe400000010ff */
[----:B------:R-:W-:Y:S02]  /*20b0*/  F2FP.BF16.F32.PACK_AB R167, R111, R110 ;  /* 0x0000006e6fa7723e */ /* 0x000fe400000010ff */
[----:B------:R-:W2:Y:S01]  /*20c0*/  LDTM.x64 R48, tmem[UR4+0x40] ;  /* 0x00004004003079ee */ /* 0x000ea20008340000 */
[----:B------:R-:W-:Y:S02]  /*20d0*/  F2FP.BF16.F32.PACK_AB R112, R113, R112 ;  /* 0x000000707170723e */ /* 0x000fe400000010ff */
[----:B------:R-:W-:-:S02]  /*20e0*/  F2FP.BF16.F32.PACK_AB R120, R121, R120 ;  /* 0x000000787978723e */ /* 0x000fc400000010ff */
[----:B------:R-:W-:Y:S02]  /*20f0*/  F2FP.BF16.F32.PACK_AB R128, R129, R128 ;  /* 0x000000808180723e */ /* 0x000fe400000010ff */
[----:B------:R-:W-:Y:S02]  /*2100*/  F2FP.BF16.F32.PACK_AB R113, R115, R114 ;  /* 0x000000727371723e */ /* 0x000fe400000010ff */
[----:B------:R-:W-:Y:S02]  /*2110*/  F2FP.BF16.F32.PACK_AB R121, R123, R122 ;  /* 0x0000007a7b79723e */ /* 0x000fe400000010ff */
[----:B------:R-:W-:Y:S02]  /*2120*/  F2FP.BF16.F32.PACK_AB R129, R131, R130 ;  /* 0x000000828381723e */ /* 0x000fe400000010ff */
[----:B------:R-:W-:Y:S02]  /*2130*/  F2FP.BF16.F32.PACK_AB R114, R117, R116 ;  /* 0x000000747572723e */ /* 0x000fe400000010ff */
[----:B------:R-:W-:-:S02]  /*2140*/  F2FP.BF16.F32.PACK_AB R115, R119, R118 ;  /* 0x000000767773723e */ /* 0x000fc400000010ff */
[----:B------:R-:W-:Y:S02]  /*2150*/  F2FP.BF16.F32.PACK_AB R122, R125, R124 ;  /* 0x0000007c7d7a723e */ /* 0x000fe400000010ff */
[----:B------:R-:W-:Y:S02]  /*2160*/  F2FP.BF16.F32.PACK_AB R123, R127, R126 ;  /* 0x0000007e7f7b723e */ /* 0x000fe400000010ff */
[----:B------:R-:W-:Y:S02]  /*2170*/  F2FP.BF16.F32.PACK_AB R130, R133, R132 ;  /* 0x000000848582723e */ /* 0x000fe400000010ff */
[----:B------:R-:W-:Y:S02]  /*2180*/  F2FP.BF16.F32.PACK_AB R136, R137, R136 ;  /* 0x000000888988723e */ /* 0x000fe400000010ff */
[----:B--2---:R-:W-:Y:S02]  /*2190*/  F2FP.BF16.F32.PACK_AB R116, R49, R48 ;  /* 0x000000303174723e */ /* 0x004fe400000010ff */
        /* <DEDUP_REMOVED lines=9> */
[----:B----4-:R-:W2:Y:S01]  /*2230*/  LDTM.x64 R4, tmem[UR4+0x80] ;  /* 0x00008004000479ee */ /* 0x010ea20008340000 */
        /* <DEDUP_REMOVED lines=63> */
[----:B------:R-:W-:Y:S01]  /*2630*/  NOP ;  /* 0x0000000000007918 */ /* 0x000fe20000000000 */
[----:B--23--:R-:W-:Y:S01]  /*2640*/  BAR.SYNC.DEFER_BLOCKING 0x0 ;  /* 0x0000000000007b1d */ /* 0x00cfe20000010000 */
[----:B------:R-:W-:Y:S01]  /*2650*/  F2FP.BF16.F32.PACK_AB R152, R153, R152 ;  /* 0x000000989998723e */ /* 0x000fe200000010ff */
[----:B------:R-:W-:Y:S01]  /*2660*/  ULEA UR4, UR22, UR12, 0xe ;  /* 0x0000000c16047291 */ /* 0x000fe2000f8e70ff */
[----:B------:R-:W-:-:S02]  /*2670*/  F2FP.BF16.F32.PACK_AB R153, R155, R154 ;  /* 0x0000009a9b99723e */ /* 0x000fc400000010ff */
[----:B------:R-:W-:Y:S02]  /*2680*/  F2FP.BF16.F32.PACK_AB R154, R157, R156 ;  /* 0x0000009c9d9a723e */ /* 0x000fe400000010ff */
[----:B------:R-:W-:Y:S02]  /*2690*/  F2FP.BF16.F32.PACK_AB R155, R159, R158 ;  /* 0x0000009e9f9b723e */ /* 0x000fe400000010ff */
[----:B------:R-:W-:Y:S02]  /*26a0*/  F2FP.BF16.F32.PACK_AB R4, R5, R4 ;  /* 0x000000040504723e */ /* 0x000fe400000010ff */
[----:B------:R-:W-:Y:S01]  /*26b0*/  F2FP.BF16.F32.PACK_AB R5, R7, R6 ;  /* 0x000000060705723e */ /* 0x000fe200000010ff */
[----:B------:R-:W-:Y:S01]  /*26c0*/  STS.128 [R0+UR12], R160 ;  /* 0x000000a000007988 */ /* 0x000fe20008000c0c */
[----:B------:R-:W-:Y:S02]  /*26d0*/  F2FP.BF16.F32.PACK_AB R12, R13, R12 ;  /* 0x0000000c0d0c723e */ /* 0x000fe400000010ff */
[----:B------:R-:W-:Y:S01]  /*26e0*/  F2FP.BF16.F32.PACK_AB R6, R9, R8 ;  /* 0x000000080906723e */ /* 0x000fe200000010ff */
[----:B------:R-:W-:Y:S01]  /*26f0*/  STS.128 [R0+UR12+0x4000], R116 ;  /* 0x0040007400007988 */ /* 0x000fe20008000c0c */
[----:B------:R-:W-:-:S02]  /*2700*/  F2FP.BF16.F32.PACK_AB R7, R11, R10 ;  /* 0x0000000a0b07723e */ /* 0x000fc400000010ff */
[----:B------:R-:W-:Y:S01]  /*2710*/  F2FP.BF16.F32.PACK_AB R13, R15, R14 ;  /* 0x0000000e0f0d723e */ /* 0x000fe200000010ff */
[----:B------:R-:W-:Y:S01]  /*2720*/  STS.128 [R0+UR12+0x8000], R68 ;  /* 0x0080004400007988 */ /* 0x000fe20008000c0c */
[----:B------:R-:W-:Y:S02]  /*2730*/  F2FP.BF16.F32.PACK_AB R20, R21, R20 ;  /* 0x000000141514723e */ /* 0x000fe400000010ff */
[----:B------:R-:W-:Y:S01]  /*2740*/  F2FP.BF16.F32.PACK_AB R14, R17, R16 ;  /* 0x00000010110e723e */ /* 0x000fe200000010ff */
[----:B------:R2:W-:Y:S01]  /*2750*/  STS.128 [R0+UR12+0xc000], R4 ;  /* 0x00c0000400007988 */ /* 0x0005e20008000c0c */
[----:B------:R-:W-:Y:S02]  /*2760*/  F2FP.BF16.F32.PACK_AB R15, R19, R18 ;  /* 0x00000012130f723e */ /* 0x000fe400000010ff */
[----:B------:R-:W-:Y:S01]  /*2770*/  F2FP.BF16.F32.PACK_AB R21, R23, R22 ;  /* 0x000000161715723e */ /* 0x000fe200000010ff */
[----:B------:R-:W-:Y:S01]  /*2780*/  STS.128 [R2+UR12], R164 ;  /* 0x000000a402007988 */ /* 0x000fe20008000c0c */
[----:B------:R-:W-:-:S02]  /*2790*/  F2FP.BF16.F32.PACK_AB R22, R25, R24 ;  /* 0x000000181916723e */ /* 0x000fc400000010ff */
[----:B------:R-:W-:Y:S01]  /*27a0*/  F2FP.BF16.F32.PACK_AB R23, R27, R26 ;  /* 0x0000001a1b17723e */ /* 0x000fe200000010ff */
[----:B------:R-:W-:Y:S01]  /*27b0*/  STS.128 [R2+UR12+0x4000], R124 ;  /* 0x0040007c02007988 */ /* 0x000fe20008000c0c */
[----:B------:R-:W-:Y:S02]  /*27c0*/  F2FP.BF16.F32.PACK_AB R28, R29, R28 ;  /* 0x0000001c1d1c723e */ /* 0x000fe400000010ff */
[----:B------:R-:W-:Y:S01]  /*27d0*/  F2FP.BF16.F32.PACK_AB R29, R31, R30 ;  /* 0x0000001e1f1d723e */ /* 0x000fe200000010ff */
[----:B------:R-:W-:Y:S01]  /*27e0*/  STS.128 [R2+UR12+0x8000], R76 ;  /* 0x0080004c02007988 */ /* 0x000fe20008000c0c */
[----:B------:R-:W-:Y:S02]  /*27f0*/  F2FP.BF16.F32.PACK_AB R36, R37, R36 ;  /* 0x000000242524723e */ /* 0x000fe400000010ff */
[----:B------:R-:W-:Y:S01]  /*2800*/  F2FP.BF16.F32.PACK_AB R30, R33, R32 ;  /* 0x00000020211e723e */ /* 0x000fe200000010ff */
[----:B------:R3:W-:Y:S01]  /*2810*/  STS.128 [R2+UR12+0xc000], R12 ;  /* 0x00c0000c02007988 */ /* 0x0007e20008000c0c */
[----:B------:R-:W-:-:S02]  /*2820*/  F2FP.BF16.F32.PACK_AB R31, R35, R34 ;  /* 0x00000022231f723e */ /* 0x000fc400000010ff */
[----:B------:R-:W-:Y:S01]  /*2830*/  F2FP.BF16.F32.PACK_AB R37, R39, R38 ;  /* 0x000000262725723e */ /* 0x000fe200000010ff */
[----:B------:R-:W-:Y:S01]  /*2840*/  STS.128 [R3+UR12], R112 ;  /* 0x0000007003007988 */ /* 0x000fe20008000c0c */
[----:B------:R-:W-:Y:S02]  /*2850*/  F2FP.BF16.F32.PACK_AB R44, R45, R44 ;  /* 0x0000002c2d2c723e */ /* 0x000fe400000010ff */
[----:B------:R-:W-:Y:S01]  /*2860*/  LOP3.LUT R8, R0, 0x30, RZ, 0x3c, !PT ;  /* 0x0000003000087812 */ /* 0x000fe200078e3cff */
[----:B------:R-:W-:Y:S01]  /*2870*/  STS.128 [R3+UR12+0x4000], R132 ;  /* 0x0040008403007988 */ /* 0x000fe20008000c0c */
[----:B------:R-:W-:Y:S02]  /*2880*/  F2FP.BF16.F32.PACK_AB R38, R41, R40 ;  /* 0x000000282926723e */ /* 0x000fe400000010ff */
[----:B------:R-:W-:Y:S01]  /*2890*/  F2FP.BF16.F32.PACK_AB R39, R43, R42 ;  /* 0x0000002a2b27723e */ /* 0x000fe200000010ff */
[----:B------:R-:W-:Y:S01]  /*28a0*/  STS.128 [R3+UR12+0x8000], R84 ;  /* 0x0080005403007988 */ /* 0x000fe20008000c0c */
[----:B------:R-:W-:-:S02]  /*28b0*/  F2FP.BF16.F32.PACK_AB R45, R47, R46 ;  /* 0x0000002e2f2d723e */ /* 0x000fc400000010ff */
[----:B------:R-:W-:Y:S01]  /*28c0*/  F2FP.BF16.F32.PACK_AB R52, R53, R52 ;  /* 0x000000343534723e */ /* 0x000fe200000010ff */
[----:B------:R4:W-:Y:S01]  /*28d0*/  STS.128 [R3+UR12+0xc000], R20 ;  /* 0x00c0001403007988 */ /* 0x0009e20008000c0c */
[----:B--2---:R-:W-:Y:S02]  /*28e0*/  LOP3.LUT R4, R0, 0x40, RZ, 0x3c, !PT ;  /* 0x0000004000047812 */ /* 0x004fe400078e3cff */
[----:B------:R-:W-:Y:S01]  /*28f0*/  F2FP.BF16.F32.PACK_AB R46, R49, R48 ;  /* 0x00000030312e723e */ /* 0x000fe200000010ff */
[----:B------:R2:W-:Y:S01]  /*2900*/  STS.128 [R8+UR12], R120 ;  /* 0x0000007808007988 */ /* 0x0005e20008000c0c */
[----:B------:R-:W-:Y:S02]  /*2910*/  F2FP.BF16.F32.PACK_AB R47, R51, R50 ;  /* 0x00000032332f723e */ /* 0x000fe400000010ff */
[----:B------:R-:W-:Y:S01]  /*2920*/  F2FP.BF16.F32.PACK_AB R53, R55, R54 ;  /* 0x000000363735723e */ /* 0x000fe200000010ff */
[----:B------:R2:W-:Y:S01]  /*2930*/  STS.128 [R8+UR12+0x4000], R72 ;  /* 0x0040004808007988 */ /* 0x0005e20008000c0c */
[----:B------:R-:W-:-:S02]  /*2940*/  F2FP.BF16.F32.PACK_AB R60, R61, R60 ;  /* 0x0000003c3d3c723e */ /* 0x000fc400000010ff */
[C---:B---3--:R-:W-:Y:S01]  /*2950*/  LOP3.LUT R2, R0.reuse, 0x50, RZ, 0x3c, !PT ;  /* 0x0000005000027812 */ /* 0x048fe200078e3cff */
[----:B------:R2:W-:Y:S01]  /*2960*/  STS.128 [R8+UR12+0x8000], R92 ;  /* 0x0080005c08007988 */ /* 0x0005e20008000c0c */
[----:B------:R-:W-:Y:S02]  /*2970*/  F2FP.BF16.F32.PACK_AB R54, R57, R56 ;  /* 0x000000383936723e */ /* 0x000fe400000010ff */
[----:B------:R-:W-:Y:S01]  /*2980*/  F2FP.BF16.F32.PACK_AB R55, R59, R58 ;  /* 0x0000003a3b37723e */ /* 0x000fe200000010ff */
[----:B------:R2:W-:Y:S01]  /*2990*/  STS.128 [R8+UR12+0xc000], R28 ;  /* 0x00c0001c08007988 */ /* 0x0005e20008000c0c */
[----:B------:R-:W-:Y:S02]  /*29a0*/  F2FP.BF16.F32.PACK_AB R61, R63, R62 ;  /* 0x0000003e3f3d723e */ /* 0x000fe400000010ff */
[----:B----4-:R-:W-:Y:S01]  /*29b0*/  LOP3.LUT R3, R0, 0x60, RZ, 0x3c, !PT ;  /* 0x0000006000037812 */ /* 0x010fe200078e3cff */
[----:B------:R2:W-:Y:S01]  /*29c0*/  STS.128 [R4+UR12], R128 ;  /* 0x0000008004007988 */ /* 0x0005e20008000c0c */
[----:B------:R-:W-:-:S02]  /*29d0*/  F2FP.BF16.F32.PACK_AB R62, R65, R64 ;  /* 0x00000040413e723e */ /* 0x000fc400000010ff */
[----:B------:R-:W-:Y:S01]  /*29e0*/  F2FP.BF16.F32.PACK_AB R63, R67, R66 ;  /* 0x00000042433f723e */ /* 0x000fe200000010ff */
[----:B------:R2:W-:Y:S01]  /*29f0*/  STS.128 [R4+UR12+0x4000], R80 ;  /* 0x0040005004007988 */ /* 0x0005e20008000c0c */
[----:B------:R-:W-:-:S03]  /*2a00*/  LOP3.LUT R0, R0, 0x70, RZ, 0x3c, !PT ;  /* 0x0000007000007812 */ /* 0x000fc600078e3cff */
[----:B------:R2:W-:Y:S04]  /*2a10*/  STS.128 [R4+UR12+0x8000], R100 ;  /* 0x0080006404007988 */ /* 0x0005e80008000c0c */
[----:B------:R2:W-:Y:S04]  /*2a20*/  STS.128 [R4+UR12+0xc000], R36 ;  /* 0x00c0002404007988 */ /* 0x0005e80008000c0c */
[----:B------:R2:W-:Y:S04]  /*2a30*/  STS.128 [R2+UR12], R136 ;  /* 0x0000008802007988 */ /* 0x0005e80008000c0c */
[----:B------:R2:W-:Y:S04]  /*2a40*/  STS.128 [R2+UR12+0x4000], R88 ;  /* 0x0040005802007988 */ /* 0x0005e80008000c0c */
        /* <DEDUP_REMOVED lines=9> */
[----:B------:R2:W-:Y:S01]  /*2ae0*/  STS.128 [R0+UR12+0xc000], R60 ;  /* 0x00c0003c00007988 */ /* 0x0005e20008000c0c */
[----:B------:R3:W-:Y:S06]  /*2af0*/  MEMBAR.ALL.CTA ;  /* 0x0000000000007992 */ /* 0x0007ec0000008000 */
[----:B---3--:R-:W3:Y:S02]  /*2b00*/  FENCE.VIEW.ASYNC.S ;  /* 0x00000000000073c6 */ /* 0x008ee40000000000 */
[----:B---3--:R-:W-:Y:S06]  /*2b10*/  BAR.SYNC.DEFER_BLOCKING 0x0 ;  /* 0x0000000000007b1d */ /* 0x008fec0000010000 */
[----:B------:R2:W-:Y:S01]  /*2b20*/  UTMASTG.2D [UR4], [UR14] ;  /* 0x000000040e0073b5 */ /* 0x0005e20008008000 */
[----:B------:R0:W-:Y:S01]  /*2b30*/  UTMACMDFLUSH ;  /* 0x00000000000079b7 */ /* 0x0001e20000000000 */
[----:B------:R-:W-:-:S04]  /*2b40*/  DEPBAR.LE SB0, 0x0 ;  /* 0x000080000000791a */ /* 0x000fc80000000000 */
[----:B------:R-:W-:Y:S08]  /*2b50*/  BAR.SYNC.DEFER_BLOCKING 0x0 ;  /* 0x0000000000007b1d */ /* 0x000ff00000010000 */
[----:B------:R-:W-:Y:S06]  /*2b60*/  BAR.SYNC.DEFER_BLOCKING 0x0 ;  /* 0x0000000000007b1d */ /* 0x000fec0000010000 */
[----:B--2---:R-:W-:Y:S05]  /*2b70*/  @P1 BRA `(.L_x_63) ;  /* 0x0000000000a01947 */ /* 0x004fea0003800000 */
[----:B------:R-:W2:Y:S01]  /*2b80*/  S2UR UR5, SR_CgaCtaId ;  /* 0x00000000000579c3 */ /* 0x000ea20000008800 */
[----:B------:R-:W-:Y:S01]  /*2b90*/  NOP ;  /* 0x0000000000007918 */ /* 0x000fe20000000000 */
[----:B------:R-:W-:Y:S01]  /*2ba0*/  UMOV UR4, 0x50 ;  /* 0x0000005000047882 */ /* 0x000fe20000000000 */
[----:B------:R-:W-:Y:S02]  /*2bb0*/  IMAD.U32 R0, RZ, RZ, UR32 ;  /* 0x00000020ff007e24 */ /* 0x000fe4000f8e00ff */
[----:B------:R-:W-:Y:S02]  /*2bc0*/  IMAD.MOV.U32 R3, RZ, RZ, 0xff ;  /* 0x000000ffff037424 */ /* 0x000fe400078e00ff */
[----:B------:R-:W-:Y:S01]  /*2bd0*/  IMAD.MOV.U32 R7, RZ, RZ, 0x1 ;  /* 0x00000001ff077424 */ /* 0x000fe200078e00ff */
[----:B------:R-:W-:-:S04]  /*2be0*/  LOP3.LUT R0, R0, 0xffff, RZ, 0xc0, !PT ;  /* 0x0000ffff00007812 */ /* 0x000fc800078ec0ff */
[----:B------:R-:W-:-:S05]  /*2bf0*/  SHF.R.U32.HI R0, RZ, 0x5, R0 ;  /* 0x00000005ff007819 */ /* 0x000fca0000011600 */
[----:B------:R-:W-:Y:S01]  /*2c00*/  VIADD R2, R0, 0x10 ;  /* 0x0000001000027836 */ /* 0x000fe20000000000 */
[----:B------:R-:W-:Y:S01]  /*2c10*/  SHF.L.U32 R0, R3, R0, RZ ;  /* 0x0000000003007219 */ /* 0x000fe200000006ff */
[----:B--2---:R-:W-:-:S03]  /*2c20*/  ULEA UR6, UR5, UR4, 0x18 ;  /* 0x0000000405067291 */ /* 0x004fc6000f8ec0ff */
[----:B------:R-:W-:-:S04]  /*2c30*/  SHF.L.U32 R3, R7, R2, RZ ;  /* 0x0000000207037219 */ /* 0x000fc800000006ff */
[----:B------:R-:W-:Y:S02]  /*2c40*/  LOP3.LUT R0, R3, R0, RZ, 0xfc, !PT ;  /* 0x0000000003007212 */ /* 0x000fe400078efcff */
[----:B------:R-:W2:Y:S02]  /*2c50*/  LDS R5, [UR6] ;  /* 0x00000006ff057984 */ /* 0x000ea40008000800 */
[C---:B------:R-:W-:Y:S02]  /*2c60*/  LOP3.LUT R2, R0.reuse, 0xffff, RZ, 0xc0, !PT ;  /* 0x0000ffff00027812 */ /* 0x040fe400078ec0ff */
[----:B--2---:R-:W-:-:S04]  /*2c70*/  LOP3.LUT R3, R0, 0xffff, R5, 0x80, !PT ;  /* 0x0000ffff00037812 */ /* 0x004fc800078e8005 */
[----:B------:R-:W-:-:S13]  /*2c80*/  ISETP.NE.AND P0, PT, R3, R2, PT ;  /* 0x000000020300720c */ /* 0x000fda0003f05270 */
[----:B------:R-:W-:Y:S05]  /*2c90*/  @P0 BRA `(.L_x_64) ;  /* 0x0000000000500947 */ /* 0x000fea0003800000 */
[----:B------:R-:W-:Y:S02]  /*2ca0*/  SHF.R.U32.HI R5, RZ, 0x10, R5 ;  /* 0x00000010ff057819 */ /* 0x000fe40000011605 */
[----:B------:R-:W-:-:S04]  /*2cb0*/  SHF.R.U32.HI R2, RZ, 0x10, R0 ;  /* 0x00000010ff027819 */ /* 0x000fc80000011600 */
[----:B------:R-:W-:-:S04]  /*2cc0*/  LOP3.LUT R5, R5, R2, RZ, 0xc0, !PT ;  /* 0x0000000205057212 */ /* 0x000fc800078ec0ff */
[----:B------:R-:W-:-:S13]  /*2cd0*/  ISETP.NE.AND P0, PT, R5, R2, PT ;  /* 0x000000020500720c */ /* 0x000fda0003f05270 */
[----:B------:R-:W-:Y:S05]  /*2ce0*/  @P0 BRA `(.L_x_65) ;  /* 0x0000000000300947 */ /* 0x000fea0003800000 */
[----:B------:R-:W-:Y:S01]  /*2cf0*/  R2UR UR4, R0 ;  /* 0x00000000000472ca */ /* 0x000fe200000e0000 */
[----:B------:R-:W-:Y:S01]  /*2d00*/  VOTEU.ANY UR5, UPT, PT ;  /* 0x0000000000057886 */ /* 0x000fe200038e0100 */
[----:B------:R-:W2:Y:S01]  /*2d10*/  S2R R0, SR_LANEID ;  /* 0x0000000000007919 */ /* 0x000ea20000000000 */
[----:B------:R-:W-:-:S10]  /*2d20*/  UFLO.U32 UR5, UR5 ;  /* 0x00000005000572bd */ /* 0x000fd400080e0000 */
[----:B------:R-:W-:-:S06]  /*2d30*/  ULOP3.LUT UR4, URZ, UR4, URZ, 0x33, !UPT ;  /* 0x00000004ff047292 */ /* 0x000fcc000f8e33ff */
[----:B------:R-:W-:-:S04]  /*2d40*/  IMAD.U32 R2, RZ, RZ, UR4 ;  /* 0x00000004ff027e24 */ /* 0x000fc8000f8e00ff */
[----:B------:R-:W3:Y:S02]  /*2d50*/  REDUX UR7, R2 ;  /* 0x00000000020773c4 */ /* 0x000ee40000000000 */
[----:B------:R4:W-:Y:S01]  /*2d60*/  UTCATOMSWS.AND URZ, UR4 ;  /* 0x0000000400ff79e3 */ /* 0x0009e20008000000 */
[----:B--2---:R-:W-:Y:S01]  /*2d70*/  ISETP.EQ.U32.AND P0, PT, R0, UR5, PT ;  /* 0x0000000500007c0c */ /* 0x004fe2000bf02070 */
[----:B---3--:R-:W-:-:S12]  /*2d80*/  IMAD.U32 R0, RZ, RZ, UR7 ;  /* 0x00000007ff007e24 */ /* 0x008fd8000f8e00ff */
[----:B------:R4:W-:Y:S01]  /*2d90*/  @P0 ATOMS.AND RZ, [UR6], R0 ;  /* 0x00000000ffff098c */ /* 0x0009e2000a800006 */
[----:B------:R-:W-:Y:S05]  /*2da0*/  BRA `(.L_x_63) ;  /* 0x0000000000147947 */ /* 0x000fea0003800000 */
.L_x_65:
[----:B------:R-:W-:-:S07]  /*2db0*/  MOV R2, 0x2dd0 ;  /* 0x00002dd000027802 */ /* 0x000fce0000000f00 */
[----:B-1----:R-:W-:Y:S05]  /*2dc0*/  CALL.REL.NOINC `($__internal_0_$__cuda_sm10x_tcgen05_guardrail_trap_col_being_dealloced_not_returned_by_alloc) ;  /* 0x0000000000447944 */ /* 0x002fea0003c00000 */
[----:B------:R-:W-:Y:S05]  /*2dd0*/  BRA `(.L_x_63) ;  /* 0x0000000000087947 */ /* 0x000fea0003800000 */
.L_x_64:
[----:B------:R-:W-:-:S07]  /*2de0*/  MOV R2, 0x2e00 ;  /* 0x00002e0000027802 */ /* 0x000fce0000000f00 */
[----:B-1----:R-:W-:Y:S05]  /*2df0*/  CALL.REL.NOINC `($__internal_2_$__cuda_sm10x_tcgen05_guardrail_trap_unallocated_columns_being_dealloced) ;  /* 0x0000000000507944 */ /* 0x002fea0003c00000 */
.L_x_63:
[----:B------:R-:W-:Y:S01]  /*2e00*/  NOP ;  /* 0x0000000000007918 */ /* 0x000fe20000000000 */
[----:B----4-:R-:W-:Y:S05]  /*2e10*/  EXIT ;  /* 0x000000000000794d */ /* 0x010fea0003800000 */
.L_x_54:
[----:B------:R-:W2:Y:S02]  /*2e20*/  SYNCS.PHASECHK.TRANS64.TRYWAIT P0, [UR12+0x6000], RZ ;  /* 0x006000ffff0075a7 */ /* 0x000ea4000800110c */
[----:B--2---:R-:W-:Y:S05]  /*2e30*/  @!P0 BRA `(.L_x_54) ;  /* 0xfffffffc00f88947 */ /* 0x004fea000383ffff */
[----:B------:R-:W-:Y:S05]  /*2e40*/  BRA `(.L_x_66) ;  /* 0xffffffec00187947 */ /* 0x000fea000383ffff */
.L_x_56:
[----:B------:R-:W2:Y:S02]  /*2e50*/  SYNCS.PHASECHK.TRANS64.TRYWAIT P3, [UR12+0x6010], RZ ;  /* 0x006010ffff0075a7 */ /* 0x000ea4000806110c */
[----:B--2---:R-:W-:Y:S05]  /*2e60*/  @!P3 BRA `(.L_x_56) ;  /* 0xfffffffc00f8b947 */ /* 0x004fea000383ffff */
[----:B------:R-:W-:Y:S05]  /*2e70*/  BRA `(.L_x_67) ;  /* 0xffffffec005c7947 */ /* 0x000fea000383ffff */
.L_x_57:
[----:B------:R-:W3:Y:S02]  /*2e80*/  SYNCS.PHASECHK.TRANS64.TRYWAIT P0, [UR12+0x6000], R3 ;  /* 0x00600003ff0075a7 */ /* 0x000ee4000800110c */
[----:B---3--:R-:W-:Y:S05]  /*2e90*/  @!P0 BRA `(.L_x_57) ;  /* 0xfffffffc00f88947 */ /* 0x008fea000383ffff */
[----:B------:R-:W-:Y:S05]  /*2ea0*/  BRA `(.L_x_68) ;  /* 0xffffffec00c47947 */ /* 0x000fea000383ffff */
.L_x_59:
[----:B------:R-:W3:Y:S02]  /*2eb0*/  SYNCS.PHASECHK.TRANS64.TRYWAIT P0, [UR12+0x6010], R3 ;  /* 0x00601003ff0075a7 */ /* 0x000ee4000800110c */
[----:B---3--:R-:W-:Y:S05]  /*2ec0*/  @!P0 BRA `(.L_x_59) ;  /* 0xfffffffc00f88947 */ /* 0x008fea000383ffff */
[----:B------:R-:W-:Y:S05]  /*2ed0*/  BRA `(.L_x_69) ;  /* 0xffffffec00fc7947 */ /* 0x000fea000383ffff */
        .weak           $__internal_0_$__cuda_sm10x_tcgen05_guardrail_trap_col_being_dealloced_not_returned_by_alloc
        .type           $__internal_0_$__cuda_sm10x_tcgen05_guardrail_trap_col_being_dealloced_not_returned_by_alloc,@function
        .size           $__internal_0_$__cuda_sm10x_tcgen05_guardrail_trap_col_being_dealloced_not_returned_by_alloc,($__internal_1_$__cuda_sm10x_tcgen05_guardrail_trap_phase_invalid_during_alloc - $__internal_0_$__cuda_sm10x_tcgen05_guardrail_trap_col_being_dealloced_not_returned_by_alloc)
$__internal_0_$__cuda_sm10x_tcgen05_guardrail_trap_col_being_dealloced_not_returned_by_alloc:
[----:B------:R-:W-:Y:S05]  /*2ee0*/  BPT.TRAP 0x1 ;  /* 0x000000040000795c */ /* 0x000fea0000300000 */
[----:B------:R-:W-:-:S04]  /*2ef0*/  IMAD.MOV.U32 R3, RZ, RZ, 0x0 ;  /* 0x00000000ff037424 */ /* 0x000fc800078e00ff */
[----:B------:R-:W-:Y:S05]  /*2f00*/  RET.REL.NODEC R2 `(gluon_tcgen05) ;  /* 0xffffffd0023c7950 */ /* 0x000fea0003c3ffff */
        .weak           $__internal_1_$__cuda_sm10x_tcgen05_guardrail_trap_phase_invalid_during_alloc
        .type           $__internal_1_$__cuda_sm10x_tcgen05_guardrail_trap_phase_invalid_during_alloc,@function
        .size           $__internal_1_$__cuda_sm10x_tcgen05_guardrail_trap_phase_invalid_during_alloc,($__internal_2_$__cuda_sm10x_tcgen05_guardrail_trap_unallocated_columns_being_dealloced - $__internal_1_$__cuda_sm10x_tcgen05_guardrail_trap_phase_invalid_during_alloc)
$__internal_1_$__cuda_sm10x_tcgen05_guardrail_trap_phase_invalid_during_alloc:
[----:B------:R-:W-:Y:S05]  /*2f10*/  BPT.TRAP 0x1 ;  /* 0x000000040000795c */ /* 0x000fea0000300000 */
[----:B------:R-:W-:-:S04]  /*2f20*/  IMAD.MOV.U32 R3, RZ, RZ, 0x0 ;  /* 0x00000000ff037424 */ /* 0x000fc800078e00ff */
[----:B------:R-:W-:Y:S05]  /*2f30*/  RET.REL.NODEC R2 `(gluon_tcgen05) ;  /* 0xffffffd002307950 */ /* 0x000fea0003c3ffff */
        .weak           $__internal_2_$__cuda_sm10x_tcgen05_guardrail_trap_unallocated_columns_being_dealloced
        .type           $__internal_2_$__cuda_sm10x_tcgen05_guardrail_trap_unallocated_columns_being_dealloced,@function
        .size           $__internal_2_$__cuda_sm10x_tcgen05_guardrail_trap_unallocated_columns_being_dealloced,(.L_x_73 - $__internal_2_$__cuda_sm10x_tcgen05_guardrail_trap_unallocated_columns_being_dealloced)
$__internal_2_$__cuda_sm10x_tcgen05_guardrail_trap_unallocated_columns_being_dealloced:
[----:B------:R-:W-:Y:S05]  /*2f40*/  BPT.TRAP 0x1 ;  /* 0x000000040000795c */ /* 0x000fea0000300000 */
[----:B------:R-:W-:-:S04]  /*2f50*/  IMAD.MOV.U32 R3, RZ, RZ, 0x0 ;  /* 0x00000000ff037424 */ /* 0x000fc800078e00ff */
[----:B------:R-:W-:Y:S05]  /*2f60*/  RET.REL.NODEC R2 `(gluon_tcgen05) ;  /* 0xffffffd002247950 */ /* 0x000fea0003c3ffff */
.L_x_70:
[----:B------:R-:W-:-:S00]  /*2f70*/  BRA `(.L_x_70) ;  /* 0xfffffffc00fc7947 */ /* 0x000fc0000383ffff */
[----:B------:R-:W-:-:S00]  /*2f80*/  NOP ;  /* 0x0000000000007918 */ /* 0x000fc00000000000 */
[----:B------:R-:W-:-:S00]  /*2f90*/  NOP ;  /* 0x0000000000007918 */ /* 0x000fc00000000000 */
[----:B------:R-:W-:-:S00]  /*2fa0*/  NOP ;  /* 0x0000000000007918 */ /* 0x000fc00000000000 */
[----:B------:R-:W-:-:S00]  /*2fb0*/  NOP ;  /* 0x0000000000007918 */ /* 0x000fc00000000000 */
[----:B------:R-:W-:-:S00]  /*2fc0*/  NOP ;  /* 0x0000000000007918 */ /* 0x000fc00000000000 */
[----:B------:R-:W-:-:S00]  /*2fd0*/  NOP ;  /* 0x0000000000007918 */ /* 0x000fc00000000000 */
[----:B------:R-:W-:-:S00]  /*2fe0*/  NOP ;  /* 0x0000000000007918 */ /* 0x000fc00000000000 */
[----:B------:R-:W-:-:S00]  /*2ff0*/  NOP ;  /* 0x0000000000007918 */ /* 0x000fc00000000000 */
.L_x_73:


//--------------------- .nv.shared.gluon_tcgen05  --------------------------
	.section	.nv.shared.gluon_tcgen05,"aw",@nobits
	.sectionflags	@""
	.align	16
	.zero		1024


//--------------------- .nv.shared.reserved.0     --------------------------
	.section	.nv.shared.reserved.0,"aw",@nobits
	.align	8
	.weak		__nv_reservedSMEM_offset_0_alias
	.size		__nv_reservedSMEM_offset_0_alias, 0, 64
	.other		__nv_reservedSMEM_offset_0_alias,@"STO_CUDA_RESERVED_SHARED STV_DEFAULT"
__nv_reservedSMEM_offset_0_alias:
	.zero		0
.nv.shared.reserved.0:
	.zero		64
	.weak		__nv_reservedSMEM_allocation_phase
	.type		__nv_reservedSMEM_allocation_phase,@object
	.size		__nv_reservedSMEM_allocation_phase,(.L_0 - __nv_reservedSMEM_allocation_phase)
__nv_reservedSMEM_allocation_phase:
	.zero		1
.L_0:
	.zero		7
	.weak		__nv_reservedSMEM_devtool_atexit_pc
	.type		__nv_reservedSMEM_devtool_atexit_pc,@object
	.size		__nv_reservedSMEM_devtool_atexit_pc,(__nv_reservedSMEM_allocation_mask - __nv_reservedSMEM_devtool_atexit_pc)
__nv_reservedSMEM_devtool_atexit_pc:
	.zero		8
	.weak		__nv_reservedSMEM_allocation_mask
	.type		__nv_reservedSMEM_allocation_mask,@object
	.size		__nv_reservedSMEM_allocation_mask,(.L_2 - __nv_reservedSMEM_allocation_mask)
__nv_reservedSMEM_allocation_mask:
	.zero		4
.L_2:


//--------------------- .nv.constant0.gluon_tcgen05 --------------------------
	.section	.nv.constant0.gluon_tcgen05,"a",@progbits
	.sectionflags	@""
	.align	4
.nv.constant0.gluon_tcgen05:
	.zero		976


//--------------------- SYMBOLS --------------------------

	.type		.nv.reservedSmem.offset0,@object
	.size		.nv.reservedSmem.offset0,0x4
	.type		.nv.reservedSmem.cap,@object
	.size		.nv.reservedSmem.cap,0x4
